def attn_fwd(
    Q,
    K,
    V,
    Out,
    Lse,
    sm_scale,
    stride_qz,
    stride_qh,
    stride_qm,
    stride_qk,
    stride_kz,
    stride_kh,
    stride_kn,
    stride_kk,
    stride_vz,
    stride_vh,
    stride_vn,
    stride_vk,
    stride_oz,
    stride_oh,
    stride_om,
    stride_ok,
    seqlen_q,
    seqlen_k,
    BLOCK_M: tl.constexpr,
    BLOCK_N: tl.constexpr,
    HEAD_DIM: tl.constexpr,
    CAUSAL: tl.constexpr,
):
    start_m = tl.program_id(0)
    off_hz = tl.program_id(1)
    q_off = off_hz * stride_qh
    k_off = off_hz * stride_kh
    v_off = off_hz * stride_vh
    offs_m = start_m * BLOCK_M + tl.arange(0, BLOCK_M)
    offs_d = tl.arange(0, HEAD_DIM)
    offs_n = tl.arange(0, BLOCK_N)
    q_ptrs = Q + q_off + offs_m[:, None] * stride_qm + offs_d[None, :] * stride_qk
    k_ptrs = K + k_off + offs_d[:, None] * stride_kk + offs_n[None, :] * stride_kn
    v_ptrs = V + v_off + offs_n[:, None] * stride_vn + offs_d[None, :] * stride_vk
    m_i = tl.full([BLOCK_M], float("-inf"), dtype=tl.float32)
    l_i = tl.zeros([BLOCK_M], dtype=tl.float32) + 1.0
    acc = tl.zeros([BLOCK_M, HEAD_DIM], dtype=tl.float32)
    q = tl.load(q_ptrs)
    acc, l_i, m_i = _attn_fwd_inner(
        acc,
        l_i,
        m_i,
        q,
        k_ptrs,
        v_ptrs,
        sm_scale,
        stride_kn,
        stride_vn,
        start_m,
        seqlen_k,
        BLOCK_M,
        BLOCK_N,
        HEAD_DIM,
        CAUSAL,
    )
    acc = acc / l_i[:, None]
    lse = m_i + tl.math.log2(l_i) / 1.4426950408889634
    o_ptrs = (
        Out
        + off_hz * stride_oh
        + offs_m[:, None] * stride_om
        + offs_d[None, :] * stride_ok
    )
    tl.store(o_ptrs, acc.to(Out.dtype.element_ty))
    tl.store(Lse + off_hz * seqlen_q + offs_m, lse)

# config = {"BLOCK_M": 256, "BLOCK_N": 64, "HEAD_DIM": 32, "arch": "sm_90", "causal": false, "dtype": "fp16", "num_stages": 2, "num_warps": 16}
# arch = sm_90


// ===== COMPILED SASS (sm_90a) =====

	.target	sm_90a

	.elftype	@"ET_EXEC"


//--------------------- .note.nv.tkinfo           --------------------------
	.section	.note.nv.tkinfo,"",@"SHT_NOTE"
	.sectionflags	@"SHF_NOTE_NV_TKINFO"
	.tkinfo
        /*0018*/ 	.word	0x00000002
        /*0030*/ 	.string	""
        /*0030*/ 	.string	"ptxas"
        /*0030*/ 	.string	"Cuda compilation tools, release 13.0, V13.0.88"
        /*0030*/ 	.string	"Build cuda_13.0.r13.0/compiler.36424714_0"
        /*0030*/ 	.string	"-v  -suppress-debug-info  -lineinfo  -arch sm_90a "



//--------------------- .note.nv.cuinfo           --------------------------
	.section	.note.nv.cuinfo,"",@"SHT_NOTE"
	.sectionflags	@"SHF_NOTE_NV_CUINFO"
        /*0018*/ 	.short	0x0002
        /*001a*/ 	.short	0x005a
        /*001c*/ 	.short	0x0082
	.zero		2


//--------------------- .nv.info                  --------------------------
	.section	.nv.info,"",@"SHT_CUDA_INFO"
	.align	4


	//----- nvinfo : EIATTR_REGCOUNT
	.align		4
        /*0000*/ 	.byte	0x04, 0x2f
        /*0002*/ 	.short	(.L_2 - .L_1)
	.align		4
.L_1:
        /*0004*/ 	.word	index@(attn_fwd)
        /*0008*/ 	.word	0x00000060


	//----- nvinfo : EIATTR_FRAME_SIZE
	.align		4
.L_2:
        /*000c*/ 	.byte	0x04, 0x11
        /*000e*/ 	.short	(.L_4 - .L_3)
	.align		4
.L_3:
        /*0010*/ 	.word	index@(attn_fwd)
        /*0014*/ 	.word	0x00000000


	//----- nvinfo : EIATTR_MIN_STACK_SIZE
	.align		4
.L_4:
        /*0018*/ 	.byte	0x04, 0x12
        /*001a*/ 	.short	(.L_6 - .L_5)
	.align		4
.L_5:
        /*001c*/ 	.word	index@(attn_fwd)
        /*0020*/ 	.word	0x00000000
.L_6:


//--------------------- .nv.compat                --------------------------
	.section	.nv.compat,"",@"SHT_CUDA_COMPAT_INFO"
	.align	4
        /*0000*/ 	.byte	0x02, 0x09, 0x01, 0x00, 0x02, 0x02, 0x04, 0x00, 0x02, 0x05, 0x05, 0x00, 0x03, 0x07, 0x01, 0x01
        /*0010*/ 	.byte	0x02, 0x03, 0x00, 0x00, 0x02, 0x06, 0x01, 0x00, 0x04, 0x0b, 0x08, 0x00, 0x00, 0x00, 0x00, 0x00
        /*0020*/ 	.byte	0x00, 0x00, 0x00, 0x00


//--------------------- .nv.info.attn_fwd         --------------------------
	.section	.nv.info.attn_fwd,"",@"SHT_CUDA_INFO"
	.sectionflags	@""
	.align	4


	//----- nvinfo : EIATTR_CUDA_API_VERSION
	.align		4
        /*0000*/ 	.byte	0x04, 0x37
        /*0002*/ 	.short	(.L_8 - .L_7)
.L_7:
        /*0004*/ 	.word	0x00000082


	//----- nvinfo : EIATTR_KPARAM_INFO
	.align		4
.L_8:
        /*0008*/ 	.byte	0x04, 0x17
        /*000a*/ 	.short	(.L_10 - .L_9)
.L_9:
        /*000c*/ 	.word	0x00000000
        /*0010*/ 	.short	0x0019
        /*0012*/ 	.short	0x0080
        /*0014*/ 	.byte	0x00, 0xf4, 0x21, 0x00


	//----- nvinfo : EIATTR_KPARAM_INFO
	.align		4
.L_10:
        /*0018*/ 	.byte	0x04, 0x17
        /*001a*/ 	.short	(.L_12 - .L_11)
.L_11:
        /*001c*/ 	.word	0x00000000
        /*0020*/ 	.short	0x0018
        /*0022*/ 	.short	0x0078
        /*0024*/ 	.byte	0x00, 0xf4, 0x21, 0x00


	//----- nvinfo : EIATTR_KPARAM_INFO
	.align		4
.L_12:
        /*0028*/ 	.byte	0x04, 0x17
        /*002a*/ 	.short	(.L_14 - .L_13)
.L_13:
        /*002c*/ 	.word	0x00000000
        /*0030*/ 	.short	0x0017
        /*0032*/ 	.short	0x0070
        /*0034*/ 	.byte	0x00, 0xf0, 0x11, 0x00


	//----- nvinfo : EIATTR_KPARAM_INFO
	.align		4
.L_14:
        /*0038*/ 	.byte	0x04, 0x17
        /*003a*/ 	.short	(.L_16 - .L_15)
.L_15:
        /*003c*/ 	.word	0x00000000
        /*0040*/ 	.short	0x0016
        /*0042*/ 	.short	0x006c
        /*0044*/ 	.byte	0x00, 0xf0, 0x11, 0x00


	//----- nvinfo : EIATTR_KPARAM_INFO
	.align		4
.L_16:
        /*0048*/ 	.byte	0x04, 0x17
        /*004a*/ 	.short	(.L_18 - .L_17)
.L_17:
        /*004c*/ 	.word	0x00000000
        /*0050*/ 	.short	0x0015
        /*0052*/ 	.short	0x0068
        /*0054*/ 	.byte	0x00, 0xf0, 0x11, 0x00


	//----- nvinfo : EIATTR_KPARAM_INFO
	.align		4
.L_18:
        /*0058*/ 	.byte	0x04, 0x17
        /*005a*/ 	.short	(.L_20 - .L_19)
.L_19:
        /*005c*/ 	.word	0x00000000
        /*0060*/ 	.short	0x0014
        /*0062*/ 	.short	0x0064
        /*0064*/ 	.byte	0x00, 0xf0, 0x11, 0x00


	//----- nvinfo : EIATTR_KPARAM_INFO
	.align		4
.L_20:
        /*0068*/ 	.byte	0x04, 0x17
        /*006a*/ 	.short	(.L_22 - .L_21)
.L_21:
        /*006c*/ 	.word	0x00000000
        /*0070*/ 	.short	0x0013
        /*0072*/ 	.short	0x0060
        /*0074*/ 	.byte	0x00, 0xf0, 0x11, 0x00


	//----- nvinfo : EIATTR_KPARAM_INFO
	.align		4
.L_22:
        /*0078*/ 	.byte	0x04, 0x17
        /*007a*/ 	.short	(.L_24 - .L_23)
.L_23:
        /*007c*/ 	.word	0x00000000
        /*0080*/ 	.short	0x0012
        /*0082*/ 	.short	0x005c
        /*0084*/ 	.byte	0x00, 0xf0, 0x11, 0x00


	//----- nvinfo : EIATTR_KPARAM_INFO
	.align		4
.L_24:
        /*0088*/ 	.byte	0x04, 0x17
        /*008a*/ 	.short	(.L_26 - .L_25)
.L_25:
        /*008c*/ 	.word	0x00000000
        /*0090*/ 	.short	0x0011
        /*0092*/ 	.short	0x0058
        /*0094*/ 	.byte	0x00, 0xf0, 0x11, 0x00


	//----- nvinfo : EIATTR_KPARAM_INFO
	.align		4
.L_26:
        /*0098*/ 	.byte	0x04, 0x17
        /*009a*/ 	.short	(.L_28 - .L_27)
.L_27:
        /*009c*/ 	.word	0x00000000
        /*00a0*/ 	.short	0x0010
        /*00a2*/ 	.short	0x0054
        /*00a4*/ 	.byte	0x00, 0xf0, 0x11, 0x00


	//----- nvinfo : EIATTR_KPARAM_INFO
	.align		4
.L_28:
        /*00a8*/ 	.byte	0x04, 0x17
        /*00aa*/ 	.short	(.L_30 - .L_29)
.L_29:
        /*00ac*/ 	.word	0x00000000
        /*00b0*/ 	.short	0x000f
        /*00b2*/ 	.short	0x0050
        /*00b4*/ 	.byte	0x00, 0xf0, 0x11, 0x00


	//----- nvinfo : EIATTR_KPARAM_INFO
	.align		4
.L_30:
        /*00b8*/ 	.byte	0x04, 0x17
        /*00ba*/ 	.short	(.L_32 - .L_31)
.L_31:
        /*00bc*/ 	.word	0x00000000
        /*00c0*/ 	.short	0x000e
        /*00c2*/ 	.short	0x004c
        /*00c4*/ 	.byte	0x00, 0xf0, 0x11, 0x00


	//----- nvinfo : EIATTR_KPARAM_INFO
	.align		4
.L_32:
        /*00c8*/ 	.byte	0x04, 0x17
        /*00ca*/ 	.short	(.L_34 - .L_33)
.L_33:
        /*00cc*/ 	.word	0x00000000
        /*00d0*/ 	.short	0x000d
        /*00d2*/ 	.short	0x0048
        /*00d4*/ 	.byte	0x00, 0xf0, 0x11, 0x00


	//----- nvinfo : EIATTR_KPARAM_INFO
	.align		4
.L_34:
        /*00d8*/ 	.byte	0x04, 0x17
        /*00da*/ 	.short	(.L_36 - .L_35)
.L_35:
        /*00dc*/ 	.word	0x00000000
        /*00e0*/ 	.short	0x000c
        /*00e2*/ 	.short	0x0044
        /*00e4*/ 	.byte	0x00, 0xf0, 0x11, 0x00


	//----- nvinfo : EIATTR_KPARAM_INFO
	.align		4
.L_36:
        /*00e8*/ 	.byte	0x04, 0x17
        /*00ea*/ 	.short	(.L_38 - .L_37)
.L_37:
        /*00ec*/ 	.word	0x00000000
        /*00f0*/ 	.short	0x000b
        /*00f2*/ 	.short	0x0040
        /*00f4*/ 	.byte	0x00, 0xf0, 0x11, 0x00


	//----- nvinfo : EIATTR_KPARAM_INFO
	.align		4
.L_38:
        /*00f8*/ 	.byte	0x04, 0x17
        /*00fa*/ 	.short	(.L_40 - .L_39)
.L_39:
        /*00fc*/ 	.word	0x00000000
        /*0100*/ 	.short	0x000a
        /*0102*/ 	.short	0x003c
        /*0104*/ 	.byte	0x00, 0xf0, 0x11, 0x00


	//----- nvinfo : EIATTR_KPARAM_INFO
	.align		4
.L_40:
        /*0108*/ 	.byte	0x04, 0x17
        /*010a*/ 	.short	(.L_42 - .L_41)
.L_41:
        /*010c*/ 	.word	0x00000000
        /*0110*/ 	.short	0x0009
        /*0112*/ 	.short	0x0038
        /*0114*/ 	.byte	0x00, 0xf0, 0x11, 0x00


	//----- nvinfo : EIATTR_KPARAM_INFO
	.align		4
.L_42:
        /*0118*/ 	.byte	0x04, 0x17
        /*011a*/ 	.short	(.L_44 - .L_43)
.L_43:
        /*011c*/ 	.word	0x00000000
        /*0120*/ 	.short	0x0008
        /*0122*/ 	.short	0x0034
        /*0124*/ 	.byte	0x00, 0xf0, 0x11, 0x00


	//----- nvinfo : EIATTR_KPARAM_INFO
	.align		4
.L_44:
        /*0128*/ 	.byte	0x04, 0x17
        /*012a*/ 	.short	(.L_46 - .L_45)
.L_45:
        /*012c*/ 	.word	0x00000000
        /*0130*/ 	.short	0x0007
        /*0132*/ 	.short	0x0030
        /*0134*/ 	.byte	0x00, 0xf0, 0x11, 0x00


	//----- nvinfo : EIATTR_KPARAM_INFO
	.align		4
.L_46:
        /*0138*/ 	.byte	0x04, 0x17
        /*013a*/ 	.short	(.L_48 - .L_47)
.L_47:
        /*013c*/ 	.word	0x00000000
        /*0140*/ 	.short	0x0006
        /*0142*/ 	.short	0x002c
        /*0144*/ 	.byte	0x00, 0xf0, 0x11, 0x00


	//----- nvinfo : EIATTR_KPARAM_INFO
	.align		4
.L_48:
        /*0148*/ 	.byte	0x04, 0x17
        /*014a*/ 	.short	(.L_50 - .L_49)
.L_49:
        /*014c*/ 	.word	0x00000000
        /*0150*/ 	.short	0x0005
        /*0152*/ 	.short	0x0028
        /*0154*/ 	.byte	0x00, 0xf0, 0x11, 0x00


	//----- nvinfo : EIATTR_KPARAM_INFO
	.align		4
.L_50:
        /*0158*/ 	.byte	0x04, 0x17
        /*015a*/ 	.short	(.L_52 - .L_51)
.L_51:
        /*015c*/ 	.word	0x00000000
        /*0160*/ 	.short	0x0004
        /*0162*/ 	.short	0x0020
        /*0164*/ 	.byte	0x00, 0xf4, 0x21, 0x00


	//----- nvinfo : EIATTR_KPARAM_INFO
	.align		4
.L_52:
        /*0168*/ 	.byte	0x04, 0x17
        /*016a*/ 	.short	(.L_54 - .L_53)
.L_53:
        /*016c*/ 	.word	0x00000000
        /*0170*/ 	.short	0x0003
        /*0172*/ 	.short	0x0018
        /*0174*/ 	.byte	0x00, 0xf4, 0x21, 0x00


	//----- nvinfo : EIATTR_KPARAM_INFO
	.align		4
.L_54:
        /*0178*/ 	.byte	0x04, 0x17
        /*017a*/ 	.short	(.L_56 - .L_55)
.L_55:
        /*017c*/ 	.word	0x00000000
        /*0180*/ 	.short	0x0002
        /*0182*/ 	.short	0x0010
        /*0184*/ 	.byte	0x00, 0xf4, 0x21, 0x00


	//----- nvinfo : EIATTR_KPARAM_INFO
	.align		4
.L_56:
        /*0188*/ 	.byte	0x04, 0x17
        /*018a*/ 	.short	(.L_58 - .L_57)
.L_57:
        /*018c*/ 	.word	0x00000000
        /*0190*/ 	.short	0x0001
        /*0192*/ 	.short	0x0008
        /*0194*/ 	.byte	0x00, 0xf4, 0x21, 0x00


	//----- nvinfo : EIATTR_KPARAM_INFO
	.align		4
.L_58:
        /*0198*/ 	.byte	0x04, 0x17
        /*019a*/ 	.short	(.L_60 - .L_59)
.L_59:
        /*019c*/ 	.word	0x00000000
        /*01a0*/ 	.short	0x0000
        /*01a2*/ 	.short	0x0000
        /*01a4*/ 	.byte	0x00, 0xf4, 0x21, 0x00


	//----- nvinfo : EIATTR_SPARSE_MMA_MASK
	.align		4
.L_60:
        /*01a8*/ 	.byte	0x03, 0x50
        /*01aa*/ 	.short	0x0000


	//----- nvinfo : EIATTR_MAXREG_COUNT
	.align		4
        /*01ac*/ 	.byte	0x03, 0x1b
        /*01ae*/ 	.short	0x0080


	//----- nvinfo : EIATTR_NUM_BARRIERS
	.align		4
        /*01b0*/ 	.byte	0x02, 0x4c
        /*01b2*/ 	.byte	0x01
	.zero		1


	//----- nvinfo : EIATTR_MERCURY_ISA_VERSION
	.align		4
        /*01b4*/ 	.byte	0x03, 0x5f
        /*01b6*/ 	.short	0x0101


	//----- nvinfo : EIATTR_COOP_GROUP_MASK_REGIDS
	.align		4
        /*01b8*/ 	.byte	0x04, 0x29
        /*01ba*/ 	.short	(.L_62 - .L_61)


	//   ....[0]....
.L_61:
        /*01bc*/ 	.word	0xffffffff


	//   ....[1]....
        /*01c0*/ 	.word	0xffffffff


	//   ....[2]....
        /*01c4*/ 	.word	0xffffffff


	//   ....[3]....
        /*01c8*/ 	.word	0xffffffff


	//   ....[4]....
        /*01cc*/ 	.word	0xffffffff


	//   ....[5]....
        /*01d0*/ 	.word	0xffffffff


	//   ....[6]....
        /*01d4*/ 	.word	0xffffffff


	//   ....[7]....
        /*01d8*/ 	.word	0xffffffff


	//----- nvinfo : EIATTR_COOP_GROUP_INSTR_OFFSETS
	.align		4
.L_62:
        /*01dc*/ 	.byte	0x04, 0x28
        /*01de*/ 	.short	(.L_64 - .L_63)


	//   ....[0]....
.L_63:
        /*01e0*/ 	.word	0x00001250


	//   ....[1]....
        /*01e4*/ 	.word	0x00001310


	//   ....[2]....
        /*01e8*/ 	.word	0x00001490


	//   ....[3]....
        /*01ec*/ 	.word	0x00001520


	//   ....[4]....
        /*01f0*/ 	.word	0x00001fd0


	//   ....[5]....
        /*01f4*/ 	.word	0x00001fe0


	//   ....[6]....
        /*01f8*/ 	.word	0x00002020


	//   ....[7]....
        /*01fc*/ 	.word	0x00002030


	//----- nvinfo : EIATTR_EXIT_INSTR_OFFSETS
	.align		4
.L_64:
        /*0200*/ 	.byte	0x04, 0x1c
        /*0202*/ 	.short	(.L_66 - .L_65)


	//   ....[0]....
.L_65:
        /*0204*/ 	.word	0x00003150


	//   ....[1]....
        /*0208*/ 	.word	0x00003180


	//----- nvinfo : EIATTR_REQNTID
	.align		4
.L_66:
        /*020c*/ 	.byte	0x04, 0x10
        /*020e*/ 	.short	(.L_68 - .L_67)
.L_67:
        /*0210*/ 	.word	0x00000200
        /*0214*/ 	.word	0x00000001
        /*0218*/ 	.word	0x00000001


	//----- nvinfo : EIATTR_CBANK_PARAM_SIZE
	.align		4
.L_68:
        /*021c*/ 	.byte	0x03, 0x19
        /*021e*/ 	.short	0x0088


	//----- nvinfo : EIATTR_PARAM_CBANK
	.align		4
        /*0220*/ 	.byte	0x04, 0x0a
        /*0222*/ 	.short	(.L_70 - .L_69)
	.align		4
.L_69:
        /*0224*/ 	.word	index@(.nv.constant0.attn_fwd)
        /*0228*/ 	.short	0x0210
        /*022a*/ 	.short	0x0088


	//----- nvinfo : EIATTR_SW_WAR
	.align		4
.L_70:
        /*022c*/ 	.byte	0x04, 0x36
        /*022e*/ 	.short	(.L_72 - .L_71)
.L_71:
        /*0230*/ 	.word	0x00000008
.L_72:


//--------------------- .nv.callgraph             --------------------------
	.section	.nv.callgraph,"",@"SHT_CUDA_CALLGRAPH"
	.align	4
	.sectionentsize	8
	.align		4
        /*0000*/ 	.word	0x00000000
	.align		4
        /*0004*/ 	.word	0xffffffff
	.align		4
        /*0008*/ 	.word	0x00000000
	.align		4
        /*000c*/ 	.word	0xfffffffe
	.align		4
        /*0010*/ 	.word	0x00000000
	.align		4
        /*0014*/ 	.word	0xfffffffd
	.align		4
        /*0018*/ 	.word	0x00000000
	.align		4
        /*001c*/ 	.word	0xfffffffc


//--------------------- .nv.constant4             --------------------------
	.section	.nv.constant4,"a",@progbits
	.align	8
	.align		8
.nv.constant4:
        /*0000*/ 	.dword	_$_str


//--------------------- .text.attn_fwd            --------------------------
	.section	.text.attn_fwd,"ax",@progbits
	.align	128
        .global         attn_fwd
        .type           attn_fwd,@function
        .size           attn_fwd,(.L_x_3 - attn_fwd)
        .other          attn_fwd,@"STO_CUDA_ENTRY STV_DEFAULT"
attn_fwd:
.text.attn_fwd:
[----:B------:R-:W-:Y:S01]  /*0000*/  LDC R1, c[0x0][0x28] ;  /* 0x00000a00ff017b82 */ /* 0x000fe20000000800 */
[----:B------:R-:W0:Y:S07]  /*0010*/  S2R R0, SR_TID.X ;  /* 0x0000000000007919 */ /* 0x000e2e0000002100 */
[----:B------:R-:W1:Y:S01]  /*0020*/  LDC R34, c[0x0][0x248] ;  /* 0x00009200ff227b82 */ /* 0x000e620000000800 */
[----:B------:R-:W-:Y:S01]  /*0030*/  ULDC.64 UR6, c[0x0][0x240] ;  /* 0x0000900000067ab9 */ /* 0x000fe20000000a00 */
[----:B------:R-:W-:Y:S01]  /*0040*/  ULDC.64 UR16, c[0x0][0x208] ;  /* 0x0000820000107ab9 */ /* 0x000fe20000000a00 */
[----:B------:R-:W2:Y:S05]  /*0050*/  S2R R3, SR_CTAID.X ;  /* 0x0000000000037919 */ /* 0x000eaa0000002500 */
[----:B------:R-:W3:Y:S08]  /*0060*/  S2UR UR5, SR_CTAID.Y ;  /* 0x00000000000579c3 */ /* 0x000ef00000002600 */
[----:B------:R-:W4:Y:S08]  /*0070*/  LDC.64 R30, c[0x0][0x210] ;  /* 0x00008400ff1e7b82 */ /* 0x000f300000000a00 */
[----:B------:R-:W5:Y:S01]  /*0080*/  S2UR UR14, SR_CgaCtaId ;  /* 0x00000000000e79c3 */ /* 0x000f620000008800 */
[----:B0-----:R-:W-:Y:S01]  /*0090*/  SHF.R.U32.HI R23, RZ, 0x8, R0 ;  /* 0x00000008ff177819 */ /* 0x001fe20000011600 */
[----:B---3--:R-:W-:Y:S01]  /*00a0*/  UIMAD UR6, UR5, UR6, URZ ;  /* 0x00000006050672a4 */ /* 0x008fe2000f8e023f */
[----:B------:R-:W-:-:S05]  /*00b0*/  LOP3.LUT R22, R0, 0xff, RZ, 0xc0, !PT ;  /* 0x000000ff00167812 */ /* 0x000fca00078ec0ff */
[----:B------:R-:W0:Y:S01]  /*00c0*/  LDC R72, c[0x0][0x280] ;  /* 0x0000a000ff487b82 */ /* 0x000e220000000800 */
[----:B------:R-:W-:Y:S01]  /*00d0*/  SGXT.U32 R23, R23, 0x1 ;  /* 0x000000011717781a */ /* 0x000fe20000000000 */
[----:B------:R-:W-:Y:S01]  /*00e0*/  USHF.L.U32 UR4, UR6, 0x1, URZ ;  /* 0x0000000106047899 */ /* 0x000fe2000800063f */
[----:B--2---:R-:W-:-:S03]  /*00f0*/  LEA R22, R3, R22, 0x8 ;  /* 0x0000001603167211 */ /* 0x004fc600078e40ff */
[----:B-1----:R-:W-:Y:S02]  /*0100*/  IMAD R5, R23, R34, RZ ;  /* 0x0000002217057224 */ /* 0x002fe400078e02ff */
[----:B------:R-:W-:Y:S01]  /*0110*/  IMAD R2, R22, UR7, RZ ;  /* 0x0000000716027c24 */ /* 0x000fe2000f8e02ff */
[----:B------:R-:W-:Y:S02]  /*0120*/  UIMAD.WIDE UR6, UR6, 0x2, URZ ;  /* 0x00000002060678a5 */ /* 0x000fe4000f8e023f */
[----:B------:R-:W-:Y:S01]  /*0130*/  LEA R7, R34, R5, 0x1 ;  /* 0x0000000522077211 */ /* 0x000fe200078e08ff */
[C---:B------:R-:W-:Y:S02]  /*0140*/  IMAD.SHL.U32 R3, R2.reuse, 0x2, RZ ;  /* 0x0000000202037824 */ /* 0x040fe400078e00ff */
[----:B------:R-:W-:-:S03]  /*0150*/  IMAD.HI R2, R2, 0x2, RZ ;  /* 0x0000000202027827 */ /* 0x000fc600078e02ff */
[----:B----4-:R-:W-:Y:S01]  /*0160*/  IADD3 R30, P0, P1, R3, UR4, R30 ;  /* 0x00000004031e7c10 */ /* 0x010fe2000f91e01e */
[----:B------:R-:W-:-:S03]  /*0170*/  IMAD R8, R34, 0x2, R7 ;  /* 0x0000000222087824 */ /* 0x000fc600078e0207 */
[----:B------:R-:W-:Y:S02]  /*0180*/  IADD3.X R32, R2, UR7, R31, P0, P1 ;  /* 0x0000000702207c10 */ /* 0x000fe400087e241f */
[C---:B------:R-:W-:Y:S02]  /*0190*/  LEA R9, R34.reuse, R8, 0x1 ;  /* 0x0000000822097211 */ /* 0x040fe400078e08ff */
[-C--:B------:R-:W-:Y:S02]  /*01a0*/  LEA R2, P0, R5, R30.reuse, 0x1 ;  /* 0x0000001e05027211 */ /* 0x080fe400078008ff */
[----:B------:R-:W-:Y:S01]  /*01b0*/  LEA R4, P1, R7, R30, 0x1 ;  /* 0x0000001e07047211 */ /* 0x000fe200078208ff */
[----:B------:R-:W-:Y:S01]  /*01c0*/  IMAD R11, R34, 0x2, R9 ;  /* 0x00000002220b7824 */ /* 0x000fe200078e0209 */
[----:B------:R-:W-:Y:S02]  /*01d0*/  LEA.HI.X.SX32 R3, R5, R32, 0x1, P0 ;  /* 0x0000002005037211 */ /* 0x000fe400000f0eff */
[----:B------:R-:W-:-:S02]  /*01e0*/  LEA R6, P0, R8, R30, 0x1 ;  /* 0x0000001e08067211 */ /* 0x000fc400078008ff */
[----:B------:R-:W-:Y:S01]  /*01f0*/  LEA R12, R34, R11, 0x1 ;  /* 0x0000000b220c7211 */ /* 0x000fe200078e08ff */
[----:B------:R1:W2:Y:S01]  /*0200*/  LDG.E.U16 R18, desc[UR16][R2.64] ;  /* 0x0000001002127981 */ /* 0x0002a2000c1e1500 */
[-C--:B------:R-:W-:Y:S02]  /*0210*/  LEA.HI.X.SX32 R5, R7, R32.reuse, 0x1, P1 ;  /* 0x0000002007057211 */ /* 0x080fe400008f0eff */
[----:B------:R-:W-:Y:S01]  /*0220*/  LEA.HI.X.SX32 R7, R8, R32, 0x1, P0 ;  /* 0x0000002008077211 */ /* 0x000fe200000f0eff */
[----:B------:R-:W-:Y:S01]  /*0230*/  IMAD R13, R34, 0x2, R12 ;  /* 0x00000002220d7824 */ /* 0x000fe200078e020c */
[C---:B------:R-:W-:Y:S01]  /*0240*/  LEA R8, P0, R9.reuse, R30, 0x1 ;  /* 0x0000001e09087211 */ /* 0x040fe200078008ff */
[----:B------:R3:W4:Y:S03]  /*0250*/  LDG.E.U16 R19, desc[UR16][R4.64] ;  /* 0x0000001004137981 */ /* 0x000726000c1e1500 */
[----:B------:R-:W-:Y:S01]  /*0260*/  LEA.HI.X.SX32 R9, R9, R32, 0x1, P0 ;  /* 0x0000002009097211 */ /* 0x000fe200000f0eff */
[----:B------:R5:W4:Y:S01]  /*0270*/  LDG.E.U16 R21, desc[UR16][R6.64] ;  /* 0x0000001006157981 */ /* 0x000b22000c1e1500 */
[----:B-1----:R-:W-:-:S02]  /*0280*/  LEA R2, P0, R12, R30, 0x1 ;  /* 0x0000001e0c027211 */ /* 0x002fc400078008ff */
[----:B------:R-:W-:Y:S01]  /*0290*/  LEA R14, R34, R13, 0x1 ;  /* 0x0000000d220e7211 */ /* 0x000fe200078e08ff */
[----:B------:R1:W4:Y:S01]  /*02a0*/  LDG.E.U16 R24, desc[UR16][R8.64] ;  /* 0x0000001008187981 */ /* 0x000322000c1e1500 */
[----:B------:R-:W-:Y:S02]  /*02b0*/  LEA.HI.X.SX32 R3, R12, R32, 0x1, P0 ;  /* 0x000000200c037211 */ /* 0x000fe400000f0eff */
[C---:B---3--:R-:W-:Y:S02]  /*02c0*/  LEA R4, P0, R13.reuse, R30, 0x1 ;  /* 0x0000001e0d047211 */ /* 0x048fe400078008ff */
[----:B------:R-:W-:Y:S01]  /*02d0*/  LEA R12, R34, R14, 0x1 ;  /* 0x0000000e220c7211 */ /* 0x000fe200078e08ff */
[----:B------:R-:W3:Y:S01]  /*02e0*/  LDG.E.U16 R25, desc[UR16][R2.64] ;  /* 0x0000001002197981 */ /* 0x000ee2000c1e1500 */
[----:B------:R-:W-:-:S03]  /*02f0*/  LEA.HI.X.SX32 R5, R13, R32, 0x1, P0 ;  /* 0x000000200d057211 */ /* 0x000fc600000f0eff */
[C---:B------:R-:W-:Y:S01]  /*0300*/  IMAD R13, R34.reuse, 0x2, R12 ;  /* 0x00000002220d7824 */ /* 0x040fe200078e020c */
[C---:B------:R-:W-:Y:S01]  /*0310*/  LEA R10, P1, R11.reuse, R30, 0x1 ;  /* 0x0000001e0b0a7211 */ /* 0x040fe200078208ff */
[----:B------:R-:W3:Y:S03]  /*0320*/  LDG.E.U16 R26, desc[UR16][R4.64] ;  /* 0x00000010041a7981 */ /* 0x000ee6000c1e1500 */
[----:B------:R-:W-:Y:S02]  /*0330*/  LEA R16, R34, R13, 0x1 ;  /* 0x0000000d22107211 */ /* 0x000fe400078e08ff */
[----:B------:R-:W-:Y:S02]  /*0340*/  LEA.HI.X.SX32 R11, R11, R32, 0x1, P1 ;  /* 0x000000200b0b7211 */ /* 0x000fe400008f0eff */
[----:B-----5:R-:W-:Y:S02]  /*0350*/  LEA R6, P0, R14, R30, 0x1 ;  /* 0x0000001e0e067211 */ /* 0x020fe400078008ff */
[----:B------:R-:W-:Y:S01]  /*0360*/  LEA R17, R34, R16, 0x1 ;  /* 0x0000001022117211 */ /* 0x000fe200078e08ff */
[----:B------:R5:W4:Y:S01]  /*0370*/  LDG.E.U16 R20, desc[UR16][R10.64] ;  /* 0x000000100a147981 */ /* 0x000b22000c1e1500 */
[----:B------:R-:W-:-:S02]  /*0380*/  LEA.HI.X.SX32 R7, R14, R32, 0x1, P0 ;  /* 0x000000200e077211 */ /* 0x000fc400000f0eff */
[-C--:B-1----:R-:W-:Y:S01]  /*0390*/  LEA R8, P1, R12, R30.reuse, 0x1 ;  /* 0x0000001e0c087211 */ /* 0x082fe200078208ff */
[----:B------:R-:W-:Y:S02]  /*03a0*/  IMAD R14, R34, 0x2, R17 ;  /* 0x00000002220e7824 */ /* 0x000fe400078e0211 */
[----:B------:R1:W3:Y:S01]  /*03b0*/  LDG.E.U16 R27, desc[UR16][R6.64] ;  /* 0x00000010061b7981 */ /* 0x0002e2000c1e1500 */
[C---:B-----5:R-:W-:Y:S02]  /*03c0*/  LEA R10, P0, R13.reuse, R30, 0x1 ;  /* 0x0000001e0d0a7211 */ /* 0x060fe400078008ff */
[-C--:B------:R-:W-:Y:S02]  /*03d0*/  LEA.HI.X.SX32 R9, R12, R32.reuse, 0x1, P1 ;  /* 0x000000200c097211 */ /* 0x080fe400008f0eff */
[----:B------:R-:W-:Y:S02]  /*03e0*/  LEA.HI.X.SX32 R11, R13, R32, 0x1, P0 ;  /* 0x000000200d0b7211 */ /* 0x000fe400000f0eff */
[----:B------:R-:W-:Y:S01]  /*03f0*/  LEA R12, P0, R14, R30, 0x1 ;  /* 0x0000001e0e0c7211 */ /* 0x000fe200078008ff */
[----:B------:R5:W3:Y:S01]  /*0400*/  LDG.E.U16 R28, desc[UR16][R8.64] ;  /* 0x00000010081c7981 */ /* 0x000ae2000c1e1500 */
[----:B------:R-:W-:-:S02]  /*0410*/  LEA R3, R34, R14, 0x1 ;  /* 0x0000000e22037211 */ /* 0x000fc400078e08ff */
[----:B------:R-:W-:Y:S01]  /*0420*/  LEA.HI.X.SX32 R13, R14, R32, 0x1, P0 ;  /* 0x000000200e0d7211 */ /* 0x000fe200000f0eff */
[----:B------:R0:W3:Y:S01]  /*0430*/  LDG.E.U16 R11, desc[UR16][R10.64] ;  /* 0x000000100a0b7981 */ /* 0x0000e2000c1e1500 */
[CC--:B------:R-:W-:Y:S02]  /*0440*/  LEA R14, P1, R3.reuse, R30.reuse, 0x1 ;  /* 0x0000001e030e7211 */ /* 0x0c0fe400078208ff */
[----:B------:R-:W-:Y:S01]  /*0450*/  LEA R2, P0, R16, R30, 0x1 ;  /* 0x0000001e10027211 */ /* 0x000fe200078008ff */
[----:B------:R0:W3:Y:S01]  /*0460*/  LDG.E.U16 R12, desc[UR16][R12.64] ;  /* 0x000000100c0c7981 */ /* 0x0000e2000c1e1500 */
[----:B------:R-:W-:Y:S02]  /*0470*/  LEA R5, R34, R3, 0x1 ;  /* 0x0000000322057211 */ /* 0x000fe400078e08ff */
[-C--:B------:R-:W-:Y:S02]  /*0480*/  LEA.HI.X.SX32 R15, R3, R32.reuse, 0x1, P1 ;  /* 0x00000020030f7211 */ /* 0x080fe400008f0eff */
[----:B------:R-:W-:Y:S01]  /*0490*/  LEA.HI.X.SX32 R3, R16, R32, 0x1, P0 ;  /* 0x0000002010037211 */ /* 0x000fe200000f0eff */
[----:B------:R-:W-:Y:S01]  /*04a0*/  IMAD R16, R34, 0x2, R5 ;  /* 0x0000000222107824 */ /* 0x000fe200078e0205 */
[-C--:B-1----:R-:W-:Y:S01]  /*04b0*/  LEA R6, P1, R5, R30.reuse, 0x1 ;  /* 0x0000001e05067211 */ /* 0x082fe200078208ff */
[----:B------:R1:W3:Y:S01]  /*04c0*/  LDG.E.U16 R14, desc[UR16][R14.64] ;  /* 0x000000100e0e7981 */ /* 0x0002e2000c1e1500 */
[----:B------:R-:W-:-:S02]  /*04d0*/  LEA R4, P0, R17, R30, 0x1 ;  /* 0x0000001e11047211 */ /* 0x000fc400078008ff */
[----:B------:R-:W-:Y:S01]  /*04e0*/  LEA.HI.X.SX32 R7, R5, R32, 0x1, P1 ;  /* 0x0000002005077211 */ /* 0x000fe200008f0eff */
[----:B------:R1:W3:Y:S01]  /*04f0*/  LDG.E.U16 R3, desc[UR16][R2.64] ;  /* 0x0000001002037981 */ /* 0x0002e2000c1e1500 */
[C---:B-----5:R-:W-:Y:S02]  /*0500*/  LEA R8, P1, R16.reuse, R30, 0x1 ;  /* 0x0000001e10087211 */ /* 0x060fe400078208ff */
[-C--:B------:R-:W-:Y:S01]  /*0510*/  LEA.HI.X.SX32 R5, R17, R32.reuse, 0x1, P0 ;  /* 0x0000002011057211 */ /* 0x080fe200000f0eff */
[----:B------:R5:W3:Y:S01]  /*0520*/  LDG.E.U16 R6, desc[UR16][R6.64] ;  /* 0x0000001006067981 */ /* 0x000ae2000c1e1500 */
[----:B------:R-:W-:-:S03]  /*0530*/  LEA.HI.X.SX32 R9, R16, R32, 0x1, P1 ;  /* 0x0000002010097211 */ /* 0x000fc600008f0eff */
[----:B------:R5:W3:Y:S04]  /*0540*/  LDG.E.U16 R4, desc[UR16][R4.64] ;  /* 0x0000001004047981 */ /* 0x000ae8000c1e1500 */
[----:B------:R5:W3:Y:S01]  /*0550*/  LDG.E.U16 R8, desc[UR16][R8.64] ;  /* 0x0000001008087981 */ /* 0x000ae2000c1e1500 */
[C---:B0-----:R-:W-:Y:S02]  /*0560*/  LOP3.LUT R10, R0.reuse, 0x3f, RZ, 0xc0, !PT ;  /* 0x0000003f000a7812 */ /* 0x041fe400078ec0ff */
[----:B------:R-:W-:Y:S02]  /*0570*/  LOP3.LUT R13, R0, 0xc0, RZ, 0xc0, !PT ;  /* 0x000000c0000d7812 */ /* 0x000fe400078ec0ff */
[----:B------:R-:W-:Y:S02]  /*0580*/  SHF.R.S32.HI R16, RZ, 0x8, R0 ;  /* 0x00000008ff107819 */ /* 0x000fe40000011400 */
[----:B-1----:R-:W-:Y:S01]  /*0590*/  LEA R15, R13, R10, 0x5 ;  /* 0x0000000a0d0f7211 */ /* 0x002fe200078e28ff */
[----:B------:R-:W-:Y:S01]  /*05a0*/  UMOV UR4, 0x400 ;  /* 0x0000040000047882 */ /* 0x000fe20000000000 */
[----:B------:R-:W-:-:S02]  /*05b0*/  SGXT R2, R16, 0x1 ;  /* 0x000000011002781a */ /* 0x000fc40000000200 */
[----:B-----5:R-:W-:Y:S01]  /*05c0*/  SHF.L.U32 R7, R15, 0x1, RZ ;  /* 0x000000010f077819 */ /* 0x020fe200000006ff */
[----:B------:R-:W-:Y:S01]  /*05d0*/  ULEA UR14, UR14, UR4, 0x18 ;  /* 0x000000040e0e7291 */ /* 0x000fe2000f8ec03f */
[----:B------:R-:W-:Y:S02]  /*05e0*/  ISETP.GE.AND P0, PT, R72, 0x1, PT ;  /* 0x000000014800780c */ /* 0x000fe40003f06270 */
[----:B------:R-:W-:-:S04]  /*05f0*/  LOP3.LUT R7, R7, 0x90, R2, 0x78, !PT ;  /* 0x0000009007077812 */ /* 0x000fc800078e7802 */
[C---:B------:R-:W-:Y:S02]  /*0600*/  LOP3.LUT R2, R7.reuse, 0x20, RZ, 0x3c, !PT ;  /* 0x0000002007027812 */ /* 0x040fe400078e3cff */
[C---:B------:R-:W-:Y:S02]  /*0610*/  LOP3.LUT R5, R7.reuse, 0x40, RZ, 0x3c, !PT ;  /* 0x0000004007057812 */ /* 0x040fe400078e3cff */
[----:B------:R-:W-:Y:S01]  /*0620*/  LOP3.LUT R9, R7, 0x60, RZ, 0x3c, !PT ;  /* 0x0000006007097812 */ /* 0x000fe200078e3cff */
[----:B------:R-:W-:Y:S01]  /*0630*/  IMAD.MOV.U32 R53, RZ, RZ, -0x800000 ;  /* 0xff800000ff357424 */ /* 0x000fe200078e00ff */
[----:B------:R-:W-:Y:S02]  /*0640*/  MOV R76, 0x3f800000 ;  /* 0x3f800000004c7802 */ /* 0x000fe40000000f00 */
[----:B------:R-:W-:Y:S02]  /*0650*/  CS2R R56, SRZ ;  /* 0x0000000000387805 */ /* 0x000fe4000001ff00 */
[----:B------:R-:W-:-:S02]  /*0660*/  CS2R R58, SRZ ;  /* 0x00000000003a7805 */ /* 0x000fc4000001ff00 */
[----:B------:R-:W-:Y:S02]  /*0670*/  CS2R R60, SRZ ;  /* 0x00000000003c7805 */ /* 0x000fe4000001ff00 */
[----:B------:R-:W-:Y:S02]  /*0680*/  CS2R R62, SRZ ;  /* 0x00000000003e7805 */ /* 0x000fe4000001ff00 */
[----:B------:R-:W-:Y:S02]  /*0690*/  CS2R R64, SRZ ;  /* 0x0000000000407805 */ /* 0x000fe4000001ff00 */
[----:B------:R-:W-:Y:S02]  /*06a0*/  CS2R R66, SRZ ;  /* 0x0000000000427805 */ /* 0x000fe4000001ff00 */
[----:B------:R-:W-:Y:S02]  /*06b0*/  CS2R R68, SRZ ;  /* 0x0000000000447805 */ /* 0x000fe4000001ff00 */
[----:B------:R-:W-:-:S02]  /*06c0*/  CS2R R70, SRZ ;  /* 0x0000000000467805 */ /* 0x000fc4000001ff00 */
[----:B------:R-:W-:Y:S01]  /*06d0*/  LOP3.LUT R75, R0, 0x1ff, RZ, 0xc0, !PT ;  /* 0x000001ff004b7812 */ /* 0x000fe200078ec0ff */
[----:B--2---:R0:W-:Y:S02]  /*06e0*/  STS.U16 [R7+UR14], R18 ;  /* 0x0000001207007988 */ /* 0x0041e4000800040e */
[----:B0-----:R-:W-:Y:S02]  /*06f0*/  IMAD.MOV.U32 R18, RZ, RZ, -0x800000 ;  /* 0xff800000ff127424 */ /* 0x001fe400078e00ff */
[----:B----4-:R0:W-:Y:S02]  /*0700*/  STS.U16 [R7+UR14+0x400], R20 ;  /* 0x0004001407007988 */ /* 0x0101e4000800040e */
[----:B0-----:R-:W-:Y:S02]  /*0710*/  MOV R20, 0x3f800000 ;  /* 0x3f80000000147802 */ /* 0x001fe40000000f00 */
[----:B---3--:R0:W-:Y:S04]  /*0720*/  STS.U16 [R7+UR14+0x800], R28 ;  /* 0x0008001c07007988 */ /* 0x0081e8000800040e */
[----:B------:R0:W-:Y:S04]  /*0730*/  STS.U16 [R7+UR14+0xc00], R12 ;  /* 0x000c000c07007988 */ /* 0x0001e8000800040e */
        /* <DEDUP_REMOVED lines=11> */
[----:B------:R0:W-:Y:S01]  /*07f0*/  STS.U16 [R9+UR14+0xf00], R8 ;  /* 0x000f000809007988 */ /* 0x0001e2000800040e */
[----:B------:R-:W-:Y:S05]  /*0800*/  @!P0 BRA `(.L_x_0) ;  /* 0x00000018003c8947 */ /* 0x000fea0003800000 */
[----:B0-----:R-:W0:Y:S01]  /*0810*/  LDC.64 R18, c[0x0][0x250] ;  /* 0x00009400ff127b82 */ /* 0x001e220000000a00 */
[C---:B------:R-:W-:Y:S01]  /*0820*/  LOP3.LUT R2, R0.reuse, 0x1c0, RZ, 0xc0, !PT ;  /* 0x000001c000027812 */ /* 0x040fe200078ec0ff */
[----:B------:R-:W-:Y:S01]  /*0830*/  ULDC UR4, c[0x0][0x258] ;  /* 0x0000960000047ab9 */ /* 0x000fe20000000800 */
[----:B------:R-:W-:Y:S01]  /*0840*/  SHF.R.U32.HI R3, RZ, 0x5, R0 ;  /* 0x00000005ff037819 */ /* 0x000fe20000011600 */
[----:B------:R-:W-:Y:S01]  /*0850*/  ULDC.64 UR6, c[0x0][0x218] ;  /* 0x0000860000067ab9 */ /* 0x000fe20000000a00 */
[----:B------:R-:W-:Y:S01]  /*0860*/  SHF.R.U32.HI R4, RZ, 0x2, R2 ;  /* 0x00000002ff047819 */ /* 0x000fe20000011602 */
[----:B------:R-:W-:Y:S01]  /*0870*/  ULDC.64 UR8, c[0x0][0x220] ;  /* 0x0000880000087ab9 */ /* 0x000fe20000000a00 */
[----:B------:R-:W-:Y:S01]  /*0880*/  LOP3.LUT R2, R0, 0x1f, RZ, 0xc0, !PT ;  /* 0x0000001f00027812 */ /* 0x000fe200078ec0ff */
[----:B------:R-:W1:Y:S01]  /*0890*/  LDC.64 R20, c[0x0][0x260] ;  /* 0x00009800ff147b82 */ /* 0x000e620000000a00 */
[----:B------:R-:W-:Y:S01]  /*08a0*/  R2UR UR15, R3 ;  /* 0x00000000030f72ca */ /* 0x000fe200000e0000 */
[----:B------:R-:W-:Y:S01]  /*08b0*/  IMAD.MOV.U32 R77, RZ, RZ, RZ ;  /* 0x000000ffff4d7224 */ /* 0x000fe200078e00ff */
[----:B------:R-:W-:Y:S01]  /*08c0*/  SHF.R.U32.HI R74, RZ, 0x2, R13 ;  /* 0x00000002ff4a7819 */ /* 0x000fe2000001160d */
[----:B------:R-:W-:Y:S01]  /*08d0*/  IMAD R3, R2, UR4, RZ ;  /* 0x0000000402037c24 */ /* 0x000fe2000f8e02ff */
[----:B------:R-:W-:Y:S01]  /*08e0*/  SHF.L.U32 R73, R75, 0x1, RZ ;  /* 0x000000014b497819 */ /* 0x000fe200000006ff */
[----:B------:R-:W-:Y:S01]  /*08f0*/  IMAD.MOV.U32 R76, RZ, RZ, 0x3f800000 ;  /* 0x3f800000ff4c7424 */ /* 0x000fe200078e00ff */
[----:B------:R-:W-:Y:S01]  /*0900*/  SHF.R.U32.HI R6, RZ, 0x6, R0 ;  /* 0x00000006ff067819 */ /* 0x000fe20000011600 */
[----:B------:R-:W2:Y:S01]  /*0910*/  LDC R25, c[0x0][0x268] ;  /* 0x00009a00ff197b82 */ /* 0x000ea20000000800 */
[----:B------:R-:W-:-:S02]  /*0920*/  LOP3.LUT R74, R73, R74, RZ, 0x3c, !PT ;  /* 0x0000004a494a7212 */ /* 0x000fc400078e3cff */
[----:B------:R-:W-:Y:S02]  /*0930*/  CS2R R56, SRZ ;  /* 0x0000000000387805 */ /* 0x000fe4000001ff00 */
[----:B------:R-:W-:Y:S02]  /*0940*/  LOP3.LUT R73, R73, R4, RZ, 0x3c, !PT ;  /* 0x0000000449497212 */ /* 0x000fe400078e3cff */
[----:B------:R-:W-:Y:S02]  /*0950*/  CS2R R58, SRZ ;  /* 0x00000000003a7805 */ /* 0x000fe4000001ff00 */
[C---:B------:R-:W-:Y:S01]  /*0960*/  SHF.L.U32 R5, R3.reuse, 0x1, RZ ;  /* 0x0000000103057819 */ /* 0x040fe200000006ff */
[----:B------:R-:W-:Y:S01]  /*0970*/  IMAD.HI R3, R3, 0x2, RZ ;  /* 0x0000000203037827 */ /* 0x000fe200078e02ff */
[----:B------:R-:W-:Y:S01]  /*0980*/  SHF.R.U32.HI R8, RZ, 0x5, R0 ;  /* 0x00000005ff087819 */ /* 0x000fe20000011600 */
[----:B------:R-:W-:Y:S01]  /*0990*/  UIADD3 UR4, UR15, 0x10, URZ ;  /* 0x000000100f047890 */ /* 0x000fe2000fffe03f */
[----:B------:R-:W-:Y:S01]  /*09a0*/  MOV R83, 0xff800000 ;  /* 0xff80000000537802 */ /* 0x000fe20000000f00 */
[----:B0-----:R-:W-:Y:S01]  /*09b0*/  IMAD R18, R18, UR5, RZ ;  /* 0x0000000512127c24 */ /* 0x001fe2000f8e02ff */
[----:B------:R-:W-:-:S02]  /*09c0*/  MOV R79, RZ ;  /* 0x000000ff004f7202 */ /* 0x000fc40000000f00 */
[----:B------:R-:W-:Y:S02]  /*09d0*/  CS2R R60, SRZ ;  /* 0x00000000003c7805 */ /* 0x000fe4000001ff00 */
[----:B------:R-:W-:Y:S02]  /*09e0*/  MOV R78, 0xff800000 ;  /* 0xff800000004e7802 */ /* 0x000fe40000000f00 */
[----:B------:R-:W-:Y:S02]  /*09f0*/  CS2R R62, SRZ ;  /* 0x00000000003e7805 */ /* 0x000fe4000001ff00 */
[----:B------:R-:W-:Y:S01]  /*0a00*/  SHF.L.U32 R2, R18, 0x1, RZ ;  /* 0x0000000112027819 */ /* 0x000fe200000006ff */
[----:B-1----:R-:W-:Y:S01]  /*0a10*/  IMAD R20, R20, UR5, RZ ;  /* 0x0000000514147c24 */ /* 0x002fe2000f8e02ff */
[----:B------:R-:W-:Y:S01]  /*0a20*/  CS2R R64, SRZ ;  /* 0x0000000000407805 */ /* 0x000fe2000001ff00 */
[----:B------:R-:W-:Y:S01]  /*0a30*/  IMAD R10, R10, R21, RZ ;  /* 0x000000150a0a7224 */ /* 0x000fe200078e02ff */
[----:B------:R-:W-:Y:S01]  /*0a40*/  IADD3 R11, P0, P1, R5, UR6, R2 ;  /* 0x00000006050b7c10 */ /* 0x000fe2000f91e002 */
[C---:B------:R-:W-:Y:S01]  /*0a50*/  IMAD.SHL.U32 R4, R20.reuse, 0x2, RZ ;  /* 0x0000000214047824 */ /* 0x040fe200078e00ff */
[----:B------:R-:W-:Y:S01]  /*0a60*/  UIADD3 UR6, UR15, 0x30, URZ ;  /* 0x000000300f067890 */ /* 0x000fe2000fffe03f */
[----:B------:R-:W-:Y:S01]  /*0a70*/  IMAD.HI R20, R20, 0x2, RZ ;  /* 0x0000000214147827 */ /* 0x000fe200078e02ff */
[----:B------:R-:W-:-:S02]  /*0a80*/  SHF.L.U32 R7, R10, 0x1, RZ ;  /* 0x000000010a077819 */ /* 0x000fc400000006ff */
[----:B------:R-:W-:Y:S02]  /*0a90*/  CS2R R66, SRZ ;  /* 0x0000000000427805 */ /* 0x000fe4000001ff00 */
[----:B------:R-:W-:Y:S01]  /*0aa0*/  SGXT.U32 R2, R6, 0x3 ;  /* 0x000000030602781a */ /* 0x000fe20000000000 */
[----:B------:R-:W-:Y:S01]  /*0ab0*/  IMAD.HI R5, R10, 0x2, RZ ;  /* 0x000000020a057827 */ /* 0x000fe200078e02ff */
[----:B------:R-:W-:Y:S02]  /*0ac0*/  IADD3 R9, P2, P3, R7, UR8, R4 ;  /* 0x0000000807097c10 */ /* 0x000fe4000fb5e004 */
[----:B------:R-:W-:Y:S02]  /*0ad0*/  CS2R R68, SRZ ;  /* 0x0000000000447805 */ /* 0x000fe4000001ff00 */
[----:B------:R-:W-:Y:S01]  /*0ae0*/  SGXT.U32 R4, R8, 0x4 ;  /* 0x000000040804781a */ /* 0x000fe20000000000 */
[----:B------:R-:W-:Y:S01]  /*0af0*/  IMAD.HI R18, R18, 0x2, RZ ;  /* 0x0000000212127827 */ /* 0x000fe200078e02ff */
[----:B------:R-:W-:-:S02]  /*0b00*/  IADD3.X R24, R5, UR9, R20, P2, P3 ;  /* 0x0000000905187c10 */ /* 0x000fc400097e6414 */
[----:B------:R-:W-:Y:S01]  /*0b10*/  CS2R R70, SRZ ;  /* 0x0000000000467805 */ /* 0x000fe2000001ff00 */
[----:B------:R-:W-:Y:S01]  /*0b20*/  UMOV UR10, 0xfffffffe ;  /* 0xfffffffe000a7882 */ /* 0x000fe20000000000 */
[----:B------:R-:W-:Y:S01]  /*0b30*/  IMAD R4, R4, R19, RZ ;  /* 0x0000001304047224 */ /* 0x000fe200078e02ff */
[----:B------:R-:W-:Y:S01]  /*0b40*/  IADD3.X R6, R3, UR7, R18, P0, P1 ;  /* 0x0000000703067c10 */ /* 0x000fe200087e2412 */
[----:B--2---:R-:W-:Y:S01]  /*0b50*/  IMAD R7, R2, R25, RZ ;  /* 0x0000001902077224 */ /* 0x004fe200078e02ff */
[----:B------:R-:W-:Y:S01]  /*0b60*/  UMOV UR11, 0x7fffffdf ;  /* 0x7fffffdf000b7882 */ /* 0x000fe20000000000 */
[C---:B------:R-:W-:Y:S01]  /*0b70*/  IMAD R5, R19.reuse, UR6, RZ ;  /* 0x0000000613057c24 */ /* 0x040fe2000f8e02ff */
[----:B------:R-:W-:Y:S01]  /*0b80*/  UIADD3 UR6, UR14, 0x4000, URZ ;  /* 0x000040000e067890 */ /* 0x000fe2000fffe03f */
[----:B------:R-:W-:Y:S01]  /*0b90*/  IMAD R3, R19, 0x20, R4 ;  /* 0x0000002013037824 */ /* 0x000fe200078e0204 */
[----:B------:R-:W-:Y:S01]  /*0ba0*/  LEA R18, R25, R7, 0x3 ;  /* 0x0000000719127211 */ /* 0x000fe200078e18ff */
[----:B------:R-:W-:Y:S01]  /*0bb0*/  IMAD R2, R19, UR4, RZ ;  /* 0x0000000413027c24 */ /* 0x000fe2000f8e02ff */
[----:B------:R-:W-:Y:S01]  /*0bc0*/  USHF.R.U32.HI UR6, URZ, 0x4, UR6 ;  /* 0x000000043f067899 */ /* 0x000fe20008011606 */
[-C--:B------:R-:W-:Y:S01]  /*0bd0*/  LEA R16, P0, R4, R11.reuse, 0x1 ;  /* 0x0000000b04107211 */ /* 0x080fe200078008ff */
[----:B------:R-:W-:Y:S01]  /*0be0*/  UMOV UR4, URZ ;  /* 0x0000003f00047c82 */ /* 0x000fe20008000000 */
[-C--:B------:R-:W-:Y:S01]  /*0bf0*/  LEA R12, P2, R3, R11.reuse, 0x1 ;  /* 0x0000000b030c7211 */ /* 0x080fe200078408ff */
[----:B------:R-:W-:Y:S01]  /*0c00*/  USGXT.U32 UR6, UR6, 0xe ;  /* 0x0000000e0606789a */ /* 0x000fe20008000000 */
[----:B------:R-:W-:Y:S01]  /*0c10*/  LEA R20, R25, R18, 0x3 ;  /* 0x0000001219147211 */ /* 0x000fe200078e18ff */
[----:B------:R-:W-:Y:S01]  /*0c20*/  UMOV UR7, URZ ;  /* 0x0000003f00077c82 */ /* 0x000fe20008000000 */
[-C--:B------:R-:W-:Y:S01]  /*0c30*/  LEA.HI.X.SX32 R13, R3, R6.reuse, 0x1, P2 ;  /* 0x00000006030d7211 */ /* 0x080fe200010f0eff */
[----:B------:R-:W-:Y:S01]  /*0c40*/  UIADD3 UR8, UP0, UR6, 0x2, URZ ;  /* 0x0000000206087890 */ /* 0x000fe2000ff1e03f */
[-C--:B------:R-:W-:Y:S01]  /*0c50*/  LEA R14, P1, R2, R11.reuse, 0x1 ;  /* 0x0000000b020e7211 */ /* 0x080fe200078208ff */
[----:B------:R-:W-:Y:S01]  /*0c60*/  IMAD R3, R25, 0x8, R20 ;  /* 0x0000000819037824 */ /* 0x000fe200078e0214 */
[C---:B------:R-:W-:Y:S01]  /*0c70*/  LEA R10, P3, R5.reuse, R11, 0x1 ;  /* 0x0000000b050a7211 */ /* 0x040fe200078608ff */
[----:B------:R-:W-:Y:S01]  /*0c80*/  UIADD3.X UR9, UR4, 0x40000040, URZ, UP0, !UPT ;  /* 0x4000004004097890 */ /* 0x000fe200087fe43f */
[-C--:B------:R-:W-:Y:S01]  /*0c90*/  LEA.HI.X.SX32 R17, R4, R6.reuse, 0x1, P0 ;  /* 0x0000000604117211 */ /* 0x080fe200000f0eff */
[----:B------:R-:W-:Y:S01]  /*0ca0*/  UIADD3.64 UR10, UR6, -UR10, URZ ;  /* 0x8000000a060a7297 */ /* 0x000fe2000fffe03f */
[-C--:B------:R-:W-:Y:S01]  /*0cb0*/  LEA.HI.X.SX32 R15, R2, R6.reuse, 0x1, P1 ;  /* 0x00000006020f7211 */ /* 0x080fe200008f0eff */
[----:B------:R-:W-:Y:S01]  /*0cc0*/  UMOV UR18, UR8 ;  /* 0x0000000800127c82 */ /* 0x000fe20008000000 */
[----:B------:R-:W-:Y:S01]  /*0cd0*/  LEA.HI.X.SX32 R11, R5, R6, 0x1, P3 ;  /* 0x00000006050b7211 */ /* 0x000fe200018f0eff */
[----:B------:R-:W-:Y:S01]  /*0ce0*/  ULDC UR20, c[0x0][0x238] ;  /* 0x00008e0000147ab9 */ /* 0x000fe20000000800 */
[-C--:B------:R-:W-:Y:S01]  /*0cf0*/  LEA R8, P0, R7, R9.reuse, 0x1 ;  /* 0x0000000907087211 */ /* 0x080fe200078008ff */
[----:B------:R-:W-:Y:S01]  /*0d00*/  UMOV UR19, UR9 ;  /* 0x0000000900137c82 */ /* 0x000fe20008000000 */
[-C--:B------:R-:W-:Y:S01]  /*0d10*/  LEA R4, P2, R20, R9.reuse, 0x1 ;  /* 0x0000000914047211 */ /* 0x080fe200078408ff */
[----:B------:R-:W-:Y:S01]  /*0d20*/  UIADD3.64 UR22, UR18, 0x2, URZ ;  /* 0x0000000212167897 */ /* 0x000fe2000fffe03f */
[-C--:B------:R-:W-:Y:S01]  /*0d30*/  LEA R6, P1, R18, R9.reuse, 0x1 ;  /* 0x0000000912067211 */ /* 0x080fe200078208ff */
[----:B------:R-:W-:Y:S01]  /*0d40*/  UIADD3.64 UR26, UR18, 0x4, URZ ;  /* 0x00000004121a7897 */ /* 0x000fe2000fffe03f */
[----:B------:R-:W-:-:S02]  /*0d50*/  LEA R2, P3, R3, R9, 0x1 ;  /* 0x0000000903027211 */ /* 0x000fc400078608ff */
[-C--:B------:R-:W-:Y:S02]  /*0d60*/  LEA.HI.X.SX32 R9, R7, R24.reuse, 0x1, P0 ;  /* 0x0000001807097211 */ /* 0x080fe400000f0eff */
[-C--:B------:R-:W-:Y:S02]  /*0d70*/  LEA.HI.X.SX32 R5, R20, R24.reuse, 0x1, P2 ;  /* 0x0000001814057211 */ /* 0x080fe400010f0eff */
[-C--:B------:R-:W-:Y:S02]  /*0d80*/  LEA.HI.X.SX32 R7, R18, R24.reuse, 0x1, P1 ;  /* 0x0000001812077211 */ /* 0x080fe400008f0eff */
[----:B------:R-:W-:Y:S02]  /*0d90*/  LEA.HI.X.SX32 R3, R3, R24, 0x1, P3 ;  /* 0x0000001803037211 */ /* 0x000fe400018f0eff */
[----:B------:R-:W-:-:S07]  /*0da0*/  MOV R20, 0x3f800000 ;  /* 0x3f80000000147802 */ /* 0x000fce0000000f00 */
.L_x_1:
[----:B------:R-:W-:-:S04]  /*0db0*/  IMAD.WIDE R24, R77, 0x2, R16 ;  /* 0x000000024d187825 */ /* 0x000fc800078e0210 */
[C---:B------:R-:W-:Y:S01]  /*0dc0*/  IMAD.WIDE R26, R77.reuse, 0x2, R14 ;  /* 0x000000024d1a7825 */ /* 0x040fe200078e020e */
[----:B------:R-:W2:Y:S03]  /*0dd0*/  LDG.E.U16 R81, desc[UR16][R24.64] ;  /* 0x0000001018517981 */ /* 0x000ea6000c1e1500 */
[C---:B------:R-:W-:Y:S01]  /*0de0*/  IMAD.WIDE R28, R77.reuse, 0x2, R12 ;  /* 0x000000024d1c7825 */ /* 0x040fe200078e020c */
[----:B------:R-:W3:Y:S03]  /*0df0*/  LDG.E.U16 R85, desc[UR16][R26.64] ;  /* 0x000000101a557981 */ /* 0x000ee6000c1e1500 */
[----:B------:R-:W-:Y:S01]  /*0e00*/  IMAD.WIDE R30, R77, 0x2, R10 ;  /* 0x000000024d1e7825 */ /* 0x000fe200078e020a */
[----:B------:R-:W4:Y:S04]  /*0e10*/  LDG.E.U16 R87, desc[UR16][R28.64] ;  /* 0x000000101c577981 */ /* 0x000f28000c1e1500 */
[----:B------:R-:W5:Y:S01]  /*0e20*/  LDG.E.U16 R89, desc[UR16][R30.64] ;  /* 0x000000101e597981 */ /* 0x000f62000c1e1500 */
[----:B------:R-:W-:Y:S01]  /*0e30*/  BAR.SYNC.DEFER_BLOCKING 0x0 ;  /* 0x0000000000007b1d */ /* 0x000fe20000010000 */
[----:B------:R-:W-:-:S04]  /*0e40*/  USHF.L.U32 UR8, UR15, 0x6, URZ ;  /* 0x000000060f087899 */ /* 0x000fc8000800063f */
[----:B------:R-:W-:-:S04]  /*0e50*/  ULOP3.LUT UR8, UR8, 0x300, URZ, 0xc0, !UPT ;  /* 0x0000030008087892 */ /* 0x000fc8000f8ec03f */
[----:B------:R-:W-:-:S04]  /*0e60*/  ULEA.HI UR8, UR14, UR8, URZ, 0x1c ;  /* 0x000000080e087291 */ /* 0x000fc8000f8fe03f */
[----:B------:R-:W-:Y:S01]  /*0e70*/  ULOP3.LUT UR8, UR8, 0x3fff, URZ, 0xc0, !UPT ;  /* 0x00003fff08087892 */ /* 0x000fe2000f8ec03f */
[----:B------:R-:W-:Y:S01]  /*0e80*/  UMOV UR30, UR6 ;  /* 0x00000006001e7c82 */ /* 0x000fe20008000000 */
[----:B------:R-:W-:Y:S01]  /*0e90*/  UMOV UR31, 0x80000020 ;  /* 0x80000020001f7882 */ /* 0x000fe20000000000 */
[----:B------:R-:W-:-:S04]  /*0ea0*/  UMOV UR29, 0x40000040 ;  /* 0x40000040001d7882 */ /* 0x000fc80000000000 */
[----:B------:R-:W-:Y:S01]  /*0eb0*/  UMOV UR28, UR8 ;  /* 0x00000008001c7c82 */ /* 0x000fe20008000000 */
[----:B------:R-:W-:Y:S01]  /*0ec0*/  UMOV UR12, 0x80 ;  /* 0x00000080000c7882 */ /* 0x000fe20000000000 */
[----:B------:R-:W-:Y:S01]  /*0ed0*/  UMOV UR13, 0x40000040 ;  /* 0x40000040000d7882 */ /* 0x000fe20000000000 */
[----:B------:R-:W-:Y:S02]  /*0ee0*/  UMOV UR9, URZ ;  /* 0x0000003f00097c82 */ /* 0x000fe40008000000 */
[----:B------:R-:W-:Y:S01]  /*0ef0*/  UIADD3.64 UR8, UR8, UR12, URZ ;  /* 0x0000000c08087297 */ /* 0x000fe2000fffe03f */
[----:B--2---:R-:W-:Y:S04]  /*0f00*/  STS.U16 [R74+UR14+0x4000], R81 ;  /* 0x004000514a007988 */ /* 0x004fe8000800040e */
[----:B---3--:R0:W-:Y:S04]  /*0f10*/  STS.U16 [R74+UR14+0x4400], R85 ;  /* 0x004400554a007988 */ /* 0x0081e8000800040e */
[----:B----4-:R1:W-:Y:S04]  /*0f20*/  STS.U16 [R74+UR14+0x4800], R87 ;  /* 0x004800574a007988 */ /* 0x0103e8000800040e */
[----:B-----5:R2:W-:Y:S01]  /*0f30*/  STS.U16 [R74+UR14+0x4c00], R89 ;  /* 0x004c00594a007988 */ /* 0x0205e2000800040e */
[----:B------:R3:W-:Y:S06]  /*0f40*/  MEMBAR.ALL.CTA ;  /* 0x0000000000007992 */ /* 0x0007ec0000008000 */
[----:B---3--:R-:W3:Y:S02]  /*0f50*/  FENCE.VIEW.ASYNC.S ;  /* 0x00000000000073c6 */ /* 0x008ee40000000000 */
[----:B---3--:R-:W-:Y:S06]  /*0f60*/  BAR.SYNC.DEFER_BLOCKING 0x0 ;  /* 0x0000000000007b1d */ /* 0x008fec0000010000 */
[----:B------:R-:W-:-:S06]  /*0f70*/  WARPGROUP.ARRIVE ;  /* 0x00000000000079c5 */ /* 0x000fcc0000000000 */
[----:B------:R-:W-:Y:S01]  /*0f80*/  HGMMA.64x64x16.F32 R24, gdesc[UR28].tnspA, RZ, !UPT ;  /* 0x20e000001c1879f0 */ /* 0x000fe2000c7008ff */
[----:B0-----:R-:W-:-:S04]  /*0f90*/  IMAD.WIDE R84, R79, 0x2, R6 ;  /* 0x000000024f547825 */ /* 0x001fc800078e0206 */
[C---:B-1----:R-:W-:Y:S02]  /*0fa0*/  IMAD.WIDE R86, R79.reuse, 0x2, R4 ;  /* 0x000000024f567825 */ /* 0x042fe400078e0204 */
[----:B------:R-:W3:Y:S02]  /*0fb0*/  LDG.E.U16 R84, desc[UR16][R84.64] ;  /* 0x0000001054547981 */ /* 0x000ee4000c1e1500 */
[C---:B--2---:R-:W-:Y:S02]  /*0fc0*/  IMAD.WIDE R88, R79.reuse, 0x2, R2 ;  /* 0x000000024f587825 */ /* 0x044fe400078e0202 */
[----:B------:R-:W2:Y:S02]  /*0fd0*/  LDG.E.U16 R86, desc[UR16][R86.64] ;  /* 0x0000001056567981 */ /* 0x000ea4000c1e1500 */
[----:B------:R-:W-:Y:S02]  /*0fe0*/  IMAD.WIDE R80, R79, 0x2, R8 ;  /* 0x000000024f507825 */ /* 0x000fe400078e0208 */
[----:B------:R-:W4:Y:S04]  /*0ff0*/  LDG.E.U16 R88, desc[UR16][R88.64] ;  /* 0x0000001058587981 */ /* 0x000f28000c1e1500 */
[----:B------:R0:W5:Y:S01]  /*1000*/  LDG.E.U16 R82, desc[UR16][R80.64] ;  /* 0x0000001050527981 */ /* 0x000162000c1e1500 */
[----:B------:R-:W-:Y:S03]  /*1010*/  HGMMA.64x64x16.F32 R24, gdesc[UR8].tnspA, R24, gsb0 ;  /* 0x20e00000081879f0 */ /* 0x000fe60008000818 */
[----:B------:R-:W-:-:S02]  /*1020*/  WARPGROUP.DEPBAR.LE gsb0, 0x0 ;  /* 0x00008000000079c5 */ /* 0x000fc40000010000 */
[----:B------:R-:W-:Y:S01]  /*1030*/  FMUL R18, R24, UR20 ;  /* 0x0000001418127c20 */ /* 0x000fe20008400000 */
[----:B------:R-:W-:Y:S01]  /*1040*/  FMUL R91, R25, UR20 ;  /* 0x00000014195b7c20 */ /* 0x000fe20008400000 */
[----:B------:R-:W-:Y:S04]  /*1050*/  BAR.SYNC.DEFER_BLOCKING 0x0 ;  /* 0x0000000000007b1d */ /* 0x000fe80000010000 */
[----:B------:R-:W-:Y:S01]  /*1060*/  FMNMX R91, R18, R91, !PT ;  /* 0x0000005b125b7209 */ /* 0x000fe20007800000 */
[----:B------:R-:W-:-:S05]  /*1070*/  FMUL R18, R28, UR20 ;  /* 0x000000141c127c20 */ /* 0x000fca0008400000 */
        /* <DEDUP_REMOVED lines=25> */
[----:B------:R-:W-:Y:S01]  /*1210*/  FMUL R18, R53, UR20 ;  /* 0x0000001435127c20 */ /* 0x000fe20008400000 */
[----:B0-----:R-:W-:-:S04]  /*1220*/  FMUL R81, R27, UR20 ;  /* 0x000000141b517c20 */ /* 0x001fc80008400000 */
[----:B------:R-:W-:Y:S01]  /*1230*/  FMNMX R91, R18, R91, !PT ;  /* 0x0000005b125b7209 */ /* 0x000fe20007800000 */
[----:B------:R-:W-:-:S04]  /*1240*/  FMUL R18, R26, UR20 ;  /* 0x000000141a127c20 */ /* 0x000fc80008400000 */
[----:B------:R-:W0:Y:S01]  /*1250*/  SHFL.BFLY PT, R80, R91, 0x2, 0x1f ;  /* 0x0c401f005b507f89 */ /* 0x000e2200000e0000 */
        /* <DEDUP_REMOVED lines=8> */
[----:B0-----:R-:W-:-:S04]  /*12e0*/  FMNMX R85, R91, R80, !PT ;  /* 0x000000505b557209 */ /* 0x001fc80007800000 */
[----:B------:R-:W-:Y:S01]  /*12f0*/  FMNMX R81, R18, R81, !PT ;  /* 0x0000005112517209 */ /* 0x000fe20007800000 */
[----:B------:R-:W-:Y:S01]  /*1300*/  FMUL R18, R38, UR20 ;  /* 0x0000001426127c20 */ /* 0x000fe20008400000 */
[----:B------:R-:W0:Y:S04]  /*1310*/  SHFL.BFLY PT, R80, R85, 0x1, 0x1f ;  /* 0x0c201f0055507f89 */ /* 0x000e2800000e0000 */
[----:B------:R-:W-:Y:S01]  /*1320*/  FMNMX R81, R18, R81, !PT ;  /* 0x0000005112517209 */ /* 0x000fe20007800000 */
[----:B------:R-:W-:-:S05]  /*1330*/  FMUL R18, R39, UR20 ;  /* 0x0000001427127c20 */ /* 0x000fca0008400000 */
[----:B------:R-:W-:Y:S01]  /*1340*/  FMNMX R81, R18, R81, !PT ;  /* 0x0000005112517209 */ /* 0x000fe20007800000 */
[----:B------:R-:W-:-:S05]  /*1350*/  FMUL R18, R42, UR20 ;  /* 0x000000142a127c20 */ /* 0x000fca0008400000 */
[----:B------:R-:W-:Y:S01]  /*1360*/  FMNMX R81, R18, R81, !PT ;  /* 0x0000005112517209 */ /* 0x000fe20007800000 */
[----:B------:R-:W-:-:S05]  /*1370*/  FMUL R18, R43, UR20 ;  /* 0x000000142b127c20 */ /* 0x000fca0008400000 */
[----:B------:R-:W-:Y:S02]  /*1380*/  FMNMX R81, R18, R81, !PT ;  /* 0x0000005112517209 */ /* 0x000fe40007800000 */
[----:B0-----:R-:W-:Y:S01]  /*1390*/  FMNMX R18, R85, R80, !PT ;  /* 0x0000005055127209 */ /* 0x001fe20007800000 */
        /* <DEDUP_REMOVED lines=9> */
[----:B------:R-:W-:-:S04]  /*1430*/  FMNMX R18, R18, R83, !PT ;  /* 0x0000005312127209 */ /* 0x000fc80007800000 */
[----:B------:R-:W-:Y:S01]  /*1440*/  FMNMX R81, R80, R81, !PT ;  /* 0x0000005150517209 */ /* 0x000fe20007800000 */
[----:B------:R-:W-:Y:S01]  /*1450*/  FMUL R80, R55, UR20 ;  /* 0x0000001437507c20 */ /* 0x000fe20008400000 */
[----:B------:R-:W-:-:S04]  /*1460*/  FFMA R85, R32, UR20, -R18 ;  /* 0x0000001420557c23 */ /* 0x000fc80008000812 */
[----:B------:R-:W-:Y:S01]  /*1470*/  FMNMX R32, R80, R81, !PT ;  /* 0x0000005150207209 */ /* 0x000fe20007800000 */
[----:B------:R-:W-:-:S04]  /*1480*/  FMUL R87, R85, 1.4426950216293334961 ;  /* 0x3fb8aa3b55577820 */ /* 0x000fc80000400000 */
[----:B------:R-:W0:Y:S01]  /*1490*/  SHFL.BFLY PT, R85, R32, 0x2, 0x1f ;  /* 0x0c401f0020557f89 */ /* 0x000e2200000e0000 */
[--C-:B------:R-:W-:Y:S01]  /*14a0*/  FFMA R36, R36, UR20, -R18.reuse ;  /* 0x0000001424247c23 */ /* 0x100fe20008000812 */
[----:B------:R-:W-:-:S03]  /*14b0*/  FFMA R80, R33, UR20, -R18 ;  /* 0x0000001421507c23 */ /* 0x000fc60008000812 */
[----:B------:R-:W-:Y:S01]  /*14c0*/  FMUL R81, R36, 1.4426950216293334961 ;  /* 0x3fb8aa3b24517820 */ /* 0x000fe20000400000 */
[--C-:B------:R-:W-:Y:S01]  /*14d0*/  FFMA R36, R40, UR20, -R18.reuse ;  /* 0x0000001428247c23 */ /* 0x100fe20008000812 */
[----:B------:R1:W-:Y:S03]  /*14e0*/  MUFU.EX2 R33, R87 ;  /* 0x0000005700217308 */ /* 0x0003e60000000800 */
[----:B-1----:R-:W-:Y:S01]  /*14f0*/  FMUL R87, R36, 1.4426950216293334961 ;  /* 0x3fb8aa3b24577820 */ /* 0x002fe20000400000 */
[----:B------:R-:W-:Y:S01]  /*1500*/  FFMA R36, R41, UR20, -R18 ;  /* 0x0000001429247c23 */ /* 0x000fe20008000812 */
[----:B0-----:R-:W-:-:S05]  /*1510*/  FMNMX R85, R32, R85, !PT ;  /* 0x0000005520557209 */ /* 0x001fca0007800000 */
[----:B------:R-:W0:Y:S01]  /*1520*/  SHFL.BFLY PT, R32, R85, 0x1, 0x1f ;  /* 0x0c201f0055207f89 */ /* 0x000e2200000e0000 */
[----:B------:R-:W-:Y:S01]  /*1530*/  FMUL R89, R36, 1.4426950216293334961 ;  /* 0x3fb8aa3b24597820 */ /* 0x000fe20000400000 */
[----:B------:R-:W-:-:S04]  /*1540*/  FFMA R36, R44, UR20, -R18 ;  /* 0x000000142c247c23 */ /* 0x000fc80008000812 */
[----:B------:R-:W-:Y:S01]  /*1550*/  FMUL R90, R36, 1.4426950216293334961 ;  /* 0x3fb8aa3b245a7820 */ /* 0x000fe20000400000 */
[--C-:B------:R-:W-:Y:S01]  /*1560*/  FFMA R36, R45, UR20, -R18.reuse ;  /* 0x000000142d247c23 */ /* 0x100fe20008000812 */
[----:B------:R-:W-:-:S03]  /*1570*/  FFMA R37, R37, UR20, -R18 ;  /* 0x0000001425257c23 */ /* 0x000fc60008000812 */
[----:B------:R-:W-:Y:S01]  /*1580*/  FMUL R91, R36, 1.4426950216293334961 ;  /* 0x3fb8aa3b245b7820 */ /* 0x000fe20000400000 */
[--C-:B------:R-:W-:Y:S01]  /*1590*/  FFMA R36, R48, UR20, -R18.reuse ;  /* 0x0000001430247c23 */ /* 0x100fe20008000812 */
[----:B------:R-:W-:Y:S01]  /*15a0*/  FMUL R37, R37, 1.4426950216293334961 ;  /* 0x3fb8aa3b25257820 */ /* 0x000fe20000400000 */
[----:B------:R1:W-:Y:S02]  /*15b0*/  MUFU.EX2 R41, R87 ;  /* 0x0000005700297308 */ /* 0x0003e40000000800 */
[----:B-1----:R-:W-:Y:S01]  /*15c0*/  FMUL R87, R36, 1.4426950216293334961 ;  /* 0x3fb8aa3b24577820 */ /* 0x002fe20000400000 */
[----:B------:R-:W-:-:S05]  /*15d0*/  FFMA R36, R49, UR20, -R18 ;  /* 0x0000001431247c23 */ /* 0x000fca0008000812 */
[----:B------:R0:W-:Y:S08]  /*15e0*/  MUFU.EX2 R40, R37 ;  /* 0x0000002500287308 */ /* 0x0001f00000000800 */
[----:B------:R1:W-:Y:S01]  /*15f0*/  MUFU.EX2 R44, R89 ;  /* 0x00000059002c7308 */ /* 0x0003e20000000800 */
[----:B0-----:R-:W-:Y:S01]  /*1600*/  FMNMX R37, R85, R32, !PT ;  /* 0x0000002055257209 */ /* 0x001fe20007800000 */
[----:B------:R-:W-:-:S03]  /*1610*/  FFMA R32, R53, UR20, -R18 ;  /* 0x0000001435207c23 */ /* 0x000fc60008000812 */
[----:B------:R-:W-:Y:S01]  /*1620*/  FMNMX R53, R37, R78, !PT ;  /* 0x0000004e25357209 */ /* 0x000fe20007800000 */
[----:B-1----:R-:W-:Y:S01]  /*1630*/  FMUL R89, R36, 1.4426950216293334961 ;  /* 0x3fb8aa3b24597820 */ /* 0x002fe20000400000 */
[----:B------:R-:W-:-:S03]  /*1640*/  FFMA R36, R52, UR20, -R18 ;  /* 0x0000001434247c23 */ /* 0x000fc60008000812 */
[----:B------:R-:W-:Y:S01]  /*1650*/  FFMA R26, R26, UR20, -R53 ;  /* 0x000000141a1a7c23 */ /* 0x000fe20008000835 */
[----:B------:R-:W-:Y:S01]  /*1660*/  FMUL R85, R36, 1.4426950216293334961 ;  /* 0x3fb8aa3b24557820 */ /* 0x000fe20000400000 */
[----:B------:R-:W-:-:S04]  /*1670*/  FADD R36, -R18, R83 ;  /* 0x0000005312247221 */ /* 0x000fc80000000100 */
[----:B------:R-:W-:Y:S01]  /*1680*/  FMUL R83, R36, 1.4426950216293334961 ;  /* 0x3fb8aa3b24537820 */ /* 0x000fe20000400000 */
[----:B------:R-:W-:Y:S01]  /*1690*/  FMUL R36, R26, 1.4426950216293334961 ;  /* 0x3fb8aa3b1a247820 */ /* 0x000fe20000400000 */
[----:B------:R-:W-:-:S04]  /*16a0*/  FFMA R26, R27, UR20, -R53 ;  /* 0x000000141b1a7c23 */ /* 0x000fc80008000835 */
[----:B------:R-:W-:Y:S01]  /*16b0*/  FMUL R37, R26, 1.4426950216293334961 ;  /* 0x3fb8aa3b1a257820 */ /* 0x000fe20000400000 */
[--C-:B------:R-:W-:Y:S01]  /*16c0*/  FFMA R26, R30, UR20, -R53.reuse ;  /* 0x000000141e1a7c23 */ /* 0x100fe20008000835 */
[----:B------:R0:W-:Y:S01]  /*16d0*/  MUFU.EX2 R52, R89 ;  /* 0x0000005900347308 */ /* 0x0001e20000000800 */
[----:B------:R-:W-:Y:S02]  /*16e0*/  FMUL R32, R32, 1.4426950216293334961 ;  /* 0x3fb8aa3b20207820 */ /* 0x000fe40000400000 */
[----:B0-----:R-:W-:Y:S01]  /*16f0*/  FMUL R89, R26, 1.4426950216293334961 ;  /* 0x3fb8aa3b1a597820 */ /* 0x001fe20000400000 */
[----:B------:R-:W-:-:S04]  /*1700*/  FFMA R26, R31, UR20, -R53 ;  /* 0x000000141f1a7c23 */ /* 0x000fc80008000835 */
[----:B------:R-:W-:Y:S01]  /*1710*/  MUFU.EX2 R45, R90 ;  /* 0x0000005a002d7308 */ /* 0x000fe20000000800 */
[----:B------:R-:W-:-:S07]  /*1720*/  FMUL R26, R26, 1.4426950216293334961 ;  /* 0x3fb8aa3b1a1a7820 */ /* 0x000fce0000400000 */
[----:B------:R-:W-:Y:S01]  /*1730*/  MUFU.EX2 R90, R32 ;  /* 0x00000020005a7308 */ /* 0x000fe20000000800 */
[----:B------:R-:W-:-:S07]  /*1740*/  FFMA R35, R35, UR20, -R53 ;  /* 0x0000001423237c23 */ /* 0x000fce0008000835 */
[----:B------:R0:W-:Y:S02]  /*1750*/  MUFU.EX2 R32, R26 ;  /* 0x0000001a00207308 */ /* 0x0001e40000000800 */
[----:B0-----:R-:W-:-:S06]  /*1760*/  FFMA R26, R42, UR20, -R53 ;  /* 0x000000142a1a7c23 */ /* 0x001fcc0008000835 */
[----:B------:R0:W-:Y:S01]  /*1770*/  MUFU.EX2 R27, R36 ;  /* 0x00000024001b7308 */ /* 0x0001e20000000800 */
[----:B------:R-:W-:Y:S01]  /*1780*/  FMUL R35, R35, 1.4426950216293334961 ;  /* 0x3fb8aa3b23237820 */ /* 0x000fe20000400000 */
[--C-:B------:R-:W-:Y:S01]  /*1790*/  FFMA R38, R38, UR20, -R53.reuse ;  /* 0x0000001426267c23 */ /* 0x100fe20008000835 */
[----:B-----5:R1:W-:Y:S01]  /*17a0*/  STS.U16 [R73+UR14+0x4000], R82 ;  /* 0x0040005249007988 */ /* 0x0203e2000800040e */
[----:B0-----:R-:W-:Y:S01]  /*17b0*/  FMUL R36, R26, 1.4426950216293334961 ;  /* 0x3fb8aa3b1a247820 */ /* 0x001fe20000400000 */
[----:B------:R-:W-:-:S03]  /*17c0*/  FFMA R26, R43, UR20, -R53 ;  /* 0x000000142b1a7c23 */ /* 0x000fc60008000835 */
[----:B------:R0:W5:Y:S01]  /*17d0*/  MUFU.EX2 R30, R37 ;  /* 0x00000025001e7308 */ /* 0x0001620000000800 */
[----:B---3--:R-:W-:Y:S04]  /*17e0*/  STS.U16 [R73+UR14+0x4400], R84 ;  /* 0x0044005449007988 */ /* 0x008fe8000800040e */
[----:B--2---:R-:W-:Y:S01]  /*17f0*/  STS.U16 [R73+UR14+0x4800], R86 ;  /* 0x0048005649007988 */ /* 0x004fe2000800040e */
[----:B0-----:R-:W-:Y:S01]  /*1800*/  FMUL R37, R26, 1.4426950216293334961 ;  /* 0x3fb8aa3b1a257820 */ /* 0x001fe20000400000 */
[--C-:B------:R-:W-:Y:S02]  /*1810*/  FFMA R26, R46, UR20, -R53.reuse ;  /* 0x000000142e1a7c23 */ /* 0x100fe40008000835 */
[----:B----4-:R-:W-:Y:S01]  /*1820*/  STS.U16 [R73+UR14+0x4c00], R88 ;  /* 0x004c005849007988 */ /* 0x010fe2000800040e */
[----:B------:R-:W-:Y:S01]  /*1830*/  MUFU.EX2 R49, R87 ;  /* 0x0000005700317308 */ /* 0x000fe20000000800 */
[----:B------:R0:W-:Y:S06]  /*1840*/  MEMBAR.ALL.CTA ;  /* 0x0000000000007992 */ /* 0x0001ec0000008000 */
[----:B0-----:R-:W0:Y:S01]  /*1850*/  FENCE.VIEW.ASYNC.S ;  /* 0x00000000000073c6 */ /* 0x001e220000000000 */
[--C-:B------:R-:W-:Y:S01]  /*1860*/  FFMA R24, R24, UR20, -R18.reuse ;  /* 0x0000001418187c23 */ /* 0x100fe20008000812 */
[--C-:B------:R-:W-:Y:S01]  /*1870*/  FFMA R25, R25, UR20, -R18.reuse ;  /* 0x0000001419197c23 */ /* 0x100fe20008000812 */
[----:B------:R-:W-:Y:S01]  /*1880*/  FMUL R38, R38, 1.4426950216293334961 ;  /* 0x3fb8aa3b26267820 */ /* 0x000fe20000400000 */
[----:B------:R2:W-:Y:S01]  /*1890*/  MUFU.EX2 R87, R35 ;  /* 0x0000002300577308 */ /* 0x0005e20000000800 */
[--C-:B------:R-:W-:Y:S01]  /*18a0*/  FFMA R39, R39, UR20, -R53.reuse ;  /* 0x0000001427277c23 */ /* 0x100fe20008000835 */
[----:B------:R-:W-:Y:S01]  /*18b0*/  FMUL R24, R24, 1.4426950216293334961 ;  /* 0x3fb8aa3b18187820 */ /* 0x000fe20000400000 */
[----:B------:R-:W-:Y:S01]  /*18c0*/  FMUL R25, R25, 1.4426950216293334961 ;  /* 0x3fb8aa3b19197820 */ /* 0x000fe20000400000 */
[----:B------:R-:W-:Y:S01]  /*18d0*/  FFMA R28, R28, UR20, -R18 ;  /* 0x000000141c1c7c23 */ /* 0x000fe20008000812 */
[----:B--2---:R-:W-:Y:S01]  /*18e0*/  FMUL R35, R26, 1.4426950216293334961 ;  /* 0x3fb8aa3b1a237820 */ /* 0x004fe20000400000 */
[----:B------:R-:W-:-:S02]  /*18f0*/  FFMA R26, R47, UR20, -R53 ;  /* 0x000000142f1a7c23 */ /* 0x000fc40008000835 */
[----:B------:R-:W-:Y:S01]  /*1900*/  MUFU.EX2 R31, R89 ;  /* 0x00000059001f7308 */ /* 0x000fe20000000800 */
[----:B------:R-:W-:Y:S01]  /*1910*/  FMUL R39, R39, 1.4426950216293334961 ;  /* 0x3fb8aa3b27277820 */ /* 0x000fe20000400000 */
[----:B------:R-:W-:Y:S01]  /*1920*/  FMUL R28, R28, 1.4426950216293334961 ;  /* 0x3fb8aa3b1c1c7820 */ /* 0x000fe20000400000 */
[----:B------:R-:W-:-:S05]  /*1930*/  FFMA R29, R29, UR20, -R18 ;  /* 0x000000141d1d7c23 */ /* 0x000fca0008000812 */
[----:B------:R2:W-:Y:S01]  /*1940*/  MUFU.EX2 R89, R38 ;  /* 0x0000002600597308 */ /* 0x0005e20000000800 */
[----:B------:R-:W-:Y:S01]  /*1950*/  FMUL R29, R29, 1.4426950216293334961 ;  /* 0x3fb8aa3b1d1d7820 */ /* 0x000fe20000400000 */
[----:B--2---:R-:W-:Y:S01]  /*1960*/  FMUL R38, R26, 1.4426950216293334961 ;  /* 0x3fb8aa3b1a267820 */ /* 0x004fe20000400000 */
[----:B------:R-:W-:-:S05]  /*1970*/  FFMA R26, R50, UR20, -R53 ;  /* 0x00000014321a7c23 */ /* 0x000fca0008000835 */
[----:B------:R2:W-:Y:S01]  /*1980*/  MUFU.EX2 R42, R39 ;  /* 0x00000027002a7308 */ /* 0x0005e20000000800 */
[----:B------:R-:W-:-:S07]  /*1990*/  FFMA R34, R34, UR20, -R53 ;  /* 0x0000001422227c23 */ /* 0x000fce0008000835 */
[----:B------:R-:W-:Y:S01]  /*19a0*/  MUFU.EX2 R24, R24 ;  /* 0x0000001800187308 */ /* 0x000fe20000000800 */
[----:B--2---:R-:W-:Y:S01]  /*19b0*/  FMUL R39, R26, 1.4426950216293334961 ;  /* 0x3fb8aa3b1a277820 */ /* 0x004fe20000400000 */
[----:B------:R-:W-:-:S06]  /*19c0*/  FFMA R26, R51, UR20, -R53 ;  /* 0x00000014331a7c23 */ /* 0x000fcc0008000835 */
[----:B------:R-:W2:Y:S01]  /*19d0*/  MUFU.EX2 R25, R25 ;  /* 0x0000001900197308 */ /* 0x000ea20000000800 */
[----:B------:R-:W-:Y:S01]  /*19e0*/  FMUL R80, R80, 1.4426950216293334961 ;  /* 0x3fb8aa3b50507820 */ /* 0x000fe20000400000 */
[----:B------:R-:W-:-:S06]  /*19f0*/  FMUL R34, R34, 1.4426950216293334961 ;  /* 0x3fb8aa3b22227820 */ /* 0x000fcc0000400000 */
[----:B------:R3:W-:Y:S08]  /*1a00*/  MUFU.EX2 R46, R37 ;  /* 0x00000025002e7308 */ /* 0x0007f00000000800 */
[----:B------:R-:W4:Y:S01]  /*1a10*/  MUFU.EX2 R28, R28 ;  /* 0x0000001c001c7308 */ /* 0x000f220000000800 */
[----:B---3--:R-:W-:-:S07]  /*1a20*/  FADD R37, -R53, R78 ;  /* 0x0000004e35257221 */ /* 0x008fce0000000100 */
[----:B------:R3:W-:Y:S01]  /*1a30*/  MUFU.EX2 R43, R36 ;  /* 0x00000024002b7308 */ /* 0x0007e20000000800 */
[----:B------:R-:W-:-:S07]  /*1a40*/  FMUL R37, R37, 1.4426950216293334961 ;  /* 0x3fb8aa3b25257820 */ /* 0x000fce0000400000 */
[----:B------:R1:W-:Y:S01]  /*1a50*/  MUFU.EX2 R47, R35 ;  /* 0x00000023002f7308 */ /* 0x0003e20000000800 */
[----:B---3--:R-:W-:Y:S01]  /*1a60*/  FMUL R36, R26, 1.4426950216293334961 ;  /* 0x3fb8aa3b1a247820 */ /* 0x008fe20000400000 */
[--C-:B------:R-:W-:Y:S01]  /*1a70*/  FFMA R26, R54, UR20, -R53.reuse ;  /* 0x00000014361a7c23 */ /* 0x100fe20008000835 */
[----:B-1----:R-:W-:-:S05]  /*1a80*/  FFMA R35, R55, UR20, -R53 ;  /* 0x0000001437237c23 */ /* 0x002fca0008000835 */
[----:B------:R-:W1:Y:S01]  /*1a90*/  MUFU.EX2 R29, R29 ;  /* 0x0000001d001d7308 */ /* 0x000e620000000800 */
[----:B------:R-:W-:Y:S01]  /*1aa0*/  FMUL R26, R26, 1.4426950216293334961 ;  /* 0x3fb8aa3b1a1a7820 */ /* 0x000fe20000400000 */
[----:B------:R-:W-:-:S06]  /*1ab0*/  FMUL R35, R35, 1.4426950216293334961 ;  /* 0x3fb8aa3b23237820 */ /* 0x000fcc0000400000 */
[----:B------:R-:W-:Y:S08]  /*1ac0*/  MUFU.EX2 R48, R91 ;  /* 0x0000005b00307308 */ /* 0x000ff00000000800 */
[----:B------:R-:W3:Y:S08]  /*1ad0*/  MUFU.EX2 R83, R83 ;  /* 0x0000005300537308 */ /* 0x000ef00000000800 */
[----:B------:R-:W0:Y:S08]  /*1ae0*/  MUFU.EX2 R91, R37 ;  /* 0x00000025005b7308 */ /* 0x000e300000000800 */
[----:B------:R-:W0:Y:S08]  /*1af0*/  MUFU.EX2 R80, R80 ;  /* 0x0000005000507308 */ /* 0x000e300000000800 */
[----:B------:R-:W0:Y:S08]  /*1b00*/  MUFU.EX2 R34, R34 ;  /* 0x0000002200227308 */ /* 0x000e300000000800 */
[----:B------:R-:W0:Y:S08]  /*1b10*/  MUFU.EX2 R81, R81 ;  /* 0x0000005100517308 */ /* 0x000e300000000800 */
[----:B------:R-:W0:Y:S08]  /*1b20*/  MUFU.EX2 R85, R85 ;  /* 0x0000005500557308 */ /* 0x000e300000000800 */
[----:B------:R5:W0:Y:S08]  /*1b30*/  MUFU.EX2 R50, R38 ;  /* 0x0000002600327308 */ /* 0x000a300000000800 */
[----:B------:R2:W-:Y:S01]  /*1b40*/  MUFU.EX2 R51, R39 ;  /* 0x0000002700337308 */ /* 0x0005e20000000800 */
[----:B-----5:R-:W-:-:S07]  /*1b50*/  FADD R38, R27, R30 ;  /* 0x0000001e1b267221 */ /* 0x020fce0000000000 */
[----:B------:R4:W5:Y:S01]  /*1b60*/  MUFU.EX2 R54, R36 ;  /* 0x0000002400367308 */ /* 0x0009620000000800 */
[----:B--2---:R-:W-:-:S07]  /*1b70*/  FADD R39, R24, R25 ;  /* 0x0000001918277221 */ /* 0x004fce0000000000 */
[----:B------:R2:W-:Y:S01]  /*1b80*/  MUFU.EX2 R55, R26 ;  /* 0x0000001a00377308 */ /* 0x0005e20000000800 */
[----:B----4-:R-:W-:-:S07]  /*1b90*/  FADD R36, R28, R39 ;  /* 0x000000271c247221 */ /* 0x010fce0000000000 */
[----:B------:R4:W5:Y:S01]  /*1ba0*/  MUFU.EX2 R78, R35 ;  /* 0x00000023004e7308 */ /* 0x0009620000000800 */
[----:B------:R-:W-:Y:S01]  /*1bb0*/  FADD R39, R31, R38 ;  /* 0x000000261f277221 */ /* 0x000fe20000000000 */
[----:B-1----:R-:W-:Y:S01]  /*1bc0*/  FADD R36, R29, R36 ;  /* 0x000000241d247221 */ /* 0x002fe20000000000 */
[----:B------:R-:W-:Y:S02]  /*1bd0*/  F2FP.F16.F32.PACK_AB R24, R25, R24 ;  /* 0x000000181918723e */ /* 0x000fe400000000ff */
[----:B------:R-:W-:Y:S01]  /*1be0*/  FADD R39, R32, R39 ;  /* 0x0000002720277221 */ /* 0x000fe20000000000 */
[----:B--2---:R-:W-:Y:S01]  /*1bf0*/  F2FP.F16.F32.PACK_AB R26, R29, R28 ;  /* 0x0000001c1d1a723e */ /* 0x004fe200000000ff */
[----:B---3--:R-:W-:Y:S01]  /*1c00*/  FMUL R56, R56, R83 ;  /* 0x0000005338387220 */ /* 0x008fe20000400000 */
[----:B------:R-:W-:Y:S01]  /*1c10*/  F2FP.F16.F32.PACK_AB R25, R30, R27 ;  /* 0x0000001b1e19723e */ /* 0x000fe200000000ff */
[-C--:B------:R-:W-:Y:S01]  /*1c20*/  FMUL R57, R57, R83.reuse ;  /* 0x0000005339397220 */ /* 0x080fe20000400000 */
[-C--:B------:R-:W-:Y:S01]  /*1c30*/  FMUL R60, R60, R83.reuse ;  /* 0x000000533c3c7220 */ /* 0x080fe20000400000 */
[-C--:B------:R-:W-:Y:S01]  /*1c40*/  FMUL R61, R61, R83.reuse ;  /* 0x000000533d3d7220 */ /* 0x080fe20000400000 */
[-C--:B------:R-:W-:Y:S01]  /*1c50*/  FMUL R64, R64, R83.reuse ;  /* 0x0000005340407220 */ /* 0x080fe20000400000 */
[-C--:B------:R-:W-:Y:S01]  /*1c60*/  FMUL R65, R65, R83.reuse ;  /* 0x0000005341417220 */ /* 0x080fe20000400000 */
[----:B------:R-:W-:Y:S01]  /*1c70*/  FMUL R68, R68, R83 ;  /* 0x0000005344447220 */ /* 0x000fe20000400000 */
[-C--:B0-----:R-:W-:Y:S01]  /*1c80*/  FMUL R58, R58, R91.reuse ;  /* 0x0000005b3a3a7220 */ /* 0x081fe20000400000 */
[-C--:B------:R-:W-:Y:S01]  /*1c90*/  FMUL R59, R59, R91.reuse ;  /* 0x0000005b3b3b7220 */ /* 0x080fe20000400000 */
[-C--:B------:R-:W-:Y:S01]  /*1ca0*/  FMUL R62, R62, R91.reuse ;  /* 0x0000005b3e3e7220 */ /* 0x080fe20000400000 */
[-C--:B------:R-:W-:Y:S01]  /*1cb0*/  FMUL R63, R63, R91.reuse ;  /* 0x0000005b3f3f7220 */ /* 0x080fe20000400000 */
[-C--:B------:R-:W-:Y:S01]  /*1cc0*/  FMUL R66, R66, R91.reuse ;  /* 0x0000005b42427220 */ /* 0x080fe20000400000 */
[-C--:B------:R-:W-:Y:S01]  /*1cd0*/  FMUL R67, R67, R91.reuse ;  /* 0x0000005b43437220 */ /* 0x080fe20000400000 */
[----:B------:R-:W-:Y:S01]  /*1ce0*/  FMUL R70, R70, R91 ;  /* 0x0000005b46467220 */ /* 0x000fe20000400000 */
[----:B------:R-:W-:Y:S01]  /*1cf0*/  FMUL R69, R69, R83 ;  /* 0x0000005345457220 */ /* 0x000fe20000400000 */
[----:B------:R-:W-:Y:S01]  /*1d00*/  FMUL R71, R71, R91 ;  /* 0x0000005b47477220 */ /* 0x000fe20000400000 */
[----:B------:R-:W-:Y:S01]  /*1d10*/  F2FP.F16.F32.PACK_AB R27, R32, R31 ;  /* 0x0000001f201b723e */ /* 0x000fe200000000ff */
[----:B------:R-:W-:Y:S01]  /*1d20*/  FADD R93, R33, R36 ;  /* 0x00000024215d7221 */ /* 0x000fe20000000000 */
[----:B------:R-:W-:Y:S01]  /*1d30*/  F2FP.F16.F32.PACK_AB R28, R80, R33 ;  /* 0x00000021501c723e */ /* 0x000fe200000000ff */
[----:B------:R-:W-:Y:S01]  /*1d40*/  FADD R82, R34, R39 ;  /* 0x0000002722527221 */ /* 0x000fe20000000000 */
[----:B------:R-:W-:-:S02]  /*1d50*/  F2FP.F16.F32.PACK_AB R29, R87, R34 ;  /* 0x00000022571d723e */ /* 0x000fc400000000ff */
[----:B------:R-:W-:Y:S02]  /*1d60*/  F2FP.F16.F32.PACK_AB R30, R40, R81 ;  /* 0x00000051281e723e */ /* 0x000fe400000000ff */
[----:B------:R-:W-:Y:S02]  /*1d70*/  F2FP.F16.F32.PACK_AB R32, R44, R41 ;  /* 0x000000292c20723e */ /* 0x000fe400000000ff */
[----:B------:R-:W-:Y:S02]  /*1d80*/  F2FP.F16.F32.PACK_AB R34, R48, R45 ;  /* 0x0000002d3022723e */ /* 0x000fe400000000ff */
[----:B------:R-:W-:Y:S02]  /*1d90*/  F2FP.F16.F32.PACK_AB R36, R52, R49 ;  /* 0x000000313424723e */ /* 0x000fe400000000ff */
[----:B------:R-:W-:Y:S02]  /*1da0*/  F2FP.F16.F32.PACK_AB R38, R90, R85 ;  /* 0x000000555a26723e */ /* 0x000fe400000000ff */
[----:B------:R-:W-:-:S02]  /*1db0*/  F2FP.F16.F32.PACK_AB R31, R42, R89 ;  /* 0x000000592a1f723e */ /* 0x000fc400000000ff */
[----:B------:R-:W-:Y:S02]  /*1dc0*/  F2FP.F16.F32.PACK_AB R33, R46, R43 ;  /* 0x0000002b2e21723e */ /* 0x000fe400000000ff */
[----:B----4-:R-:W-:Y:S02]  /*1dd0*/  F2FP.F16.F32.PACK_AB R35, R50, R47 ;  /* 0x0000002f3223723e */ /* 0x010fe400000000ff */
[----:B-----5:R-:W-:Y:S02]  /*1de0*/  F2FP.F16.F32.PACK_AB R37, R54, R51 ;  /* 0x000000333625723e */ /* 0x020fe400000000ff */
[----:B------:R-:W-:Y:S01]  /*1df0*/  F2FP.F16.F32.PACK_AB R39, R78, R55 ;  /* 0x000000374e27723e */ /* 0x000fe200000000ff */
[----:B------:R-:W-:Y:S06]  /*1e00*/  BAR.SYNC.DEFER_BLOCKING 0x0 ;  /* 0x0000000000007b1d */ /* 0x000fec0000010000 */
[----:B------:R-:W-:Y:S01]  /*1e10*/  UMOV UR30, UR6 ;  /* 0x00000006001e7c82 */ /* 0x000fe20008000000 */
[----:B------:R-:W-:Y:S01]  /*1e20*/  UMOV UR31, 0x40000040 ;  /* 0x40000040001f7882 */ /* 0x000fe20000000000 */
[----:B------:R-:W-:-:S06]  /*1e30*/  WARPGROUP.ARRIVE ;  /* 0x00000000000079c5 */ /* 0x000fcc0000000000 */
[----:B------:R-:W-:Y:S03]  /*1e40*/  HGMMA.64x32x16.F32 R56, R24, gdesc[UR28], R56 ;  /* 0x0060001c18387df0 */ /* 0x000fe60008700838 */
[----:B------:R-:W-:Y:S01]  /*1e50*/  HGMMA.64x32x16.F32 R56, R28, gdesc[UR16], R56 ;  /* 0x006000101c387df0 */ /* 0x000fe20008700838 */
[----:B------:R-:W-:Y:S01]  /*1e60*/  FADD R80, R80, R93 ;  /* 0x0000005d50507221 */ /* 0x000fe20000000000 */
[----:B------:R-:W-:-:S03]  /*1e70*/  FADD R82, R87, R82 ;  /* 0x0000005257527221 */ /* 0x000fc60000000000 */
        /* <DEDUP_REMOVED lines=11> */
[----:B------:R-:W-:Y:S01]  /*1f30*/  HGMMA.64x32x16.F32 R56, R32, gdesc[UR20], R56 ;  /* 0x0060001420387df0 */ /* 0x000fe20008700838 */
[----:B------:R-:W-:Y:S02]  /*1f40*/  FADD R50, R50, R47 ;  /* 0x0000002f32327221 */ /* 0x000fe40000000000 */
[----:B------:R-:W-:Y:S02]  /*1f50*/  FADD R49, R49, R48 ;  /* 0x0000003031317221 */ /* 0x000fe40000000000 */
[----:B------:R-:W-:Y:S02]  /*1f60*/  FADD R51, R51, R50 ;  /* 0x0000003233337221 */ /* 0x000fe40000000000 */
[----:B------:R-:W-:Y:S02]  /*1f70*/  FADD R52, R52, R49 ;  /* 0x0000003134347221 */ /* 0x000fe40000000000 */
[----:B------:R-:W-:-:S02]  /*1f80*/  FADD R54, R54, R51 ;  /* 0x0000003336367221 */ /* 0x000fc40000000000 */
[----:B------:R-:W-:Y:S02]  /*1f90*/  FADD R85, R85, R52 ;  /* 0x0000003455557221 */ /* 0x000fe40000000000 */
[----:B------:R-:W-:Y:S02]  /*1fa0*/  FADD R55, R55, R54 ;  /* 0x0000003637377221 */ /* 0x000fe40000000000 */
[----:B------:R-:W-:Y:S02]  /*1fb0*/  FADD R85, R90, R85 ;  /* 0x000000555a557221 */ /* 0x000fe40000000000 */
[----:B------:R-:W-:-:S03]  /*1fc0*/  FADD R55, R78, R55 ;  /* 0x000000374e377221 */ /* 0x000fc60000000000 */
[----:B------:R-:W0:Y:S04]  /*1fd0*/  SHFL.BFLY PT, R40, R85, 0x2, 0x1f ;  /* 0x0c401f0055287f89 */ /* 0x000e2800000e0000 */
[----:B------:R-:W1:Y:S01]  /*1fe0*/  SHFL.BFLY PT, R42, R55, 0x2, 0x1f ;  /* 0x0c401f00372a7f89 */ /* 0x000e6200000e0000 */
[----:B------:R-:W-:Y:S01]  /*1ff0*/  HGMMA.64x32x16.F32 R56, R36, gdesc[UR24], R56, gsb0 ;  /* 0x0060001824387df0 */ /* 0x000fe20008000838 */
[----:B0-----:R-:W-:Y:S01]  /*2000*/  FADD R40, R85, R40 ;  /* 0x0000002855287221 */ /* 0x001fe20000000000 */
[----:B-1----:R-:W-:-:S04]  /*2010*/  FADD R43, R55, R42 ;  /* 0x0000002a372b7221 */ /* 0x002fc80000000000 */
[----:B------:R-:W0:Y:S04]  /*2020*/  SHFL.BFLY PT, R41, R40, 0x1, 0x1f ;  /* 0x0c201f0028297f89 */ /* 0x000e2800000e0000 */
[----:B------:R-:W1:Y:S01]  /*2030*/  SHFL.BFLY PT, R44, R43, 0x1, 0x1f ;  /* 0x0c201f002b2c7f89 */ /* 0x000e6200000e0000 */
[----:B------:R-:W-:-:S06]  /*2040*/  UIADD3 UR4, UR4, 0x40, URZ ;  /* 0x0000004004047890 */ /* 0x000fcc000fffe03f */
[----:B------:R-:W-:Y:S02]  /*2050*/  ISETP.LE.AND P0, PT, R72, UR4, PT ;  /* 0x0000000448007c0c */ /* 0x000fe4000bf03270 */
[----:B------:R-:W-:Y:S02]  /*2060*/  LEA R77, R19, R77, 0x6 ;  /* 0x0000004d134d7211 */ /* 0x000fe400078e30ff */
[----:B------:R-:W-:Y:S02]  /*2070*/  LEA R79, R21, R79, 0x6 ;  /* 0x0000004f154f7211 */ /* 0x000fe400078e30ff */
[----:B------:R-:W-:Y:S01]  /*2080*/  MOV R78, R53 ;  /* 0x00000035004e7202 */ /* 0x000fe20000000f00 */
[----:B0-----:R-:W-:Y:S01]  /*2090*/  FADD R42, R40, R41 ;  /* 0x00000029282a7221 */ /* 0x001fe20000000000 */
[----:B-1----:R-:W-:-:S03]  /*20a0*/  FADD R44, R43, R44 ;  /* 0x0000002c2b2c7221 */ /* 0x002fc60000000000 */
[----:B------:R-:W-:Y:S01]  /*20b0*/  FFMA R20, R83, R20, R42 ;  /* 0x0000001453147223 */ /* 0x000fe2000000002a */
[----:B------:R-:W-:Y:S02]  /*20c0*/  IMAD.MOV.U32 R83, RZ, RZ, R18 ;  /* 0x000000ffff537224 */ /* 0x000fe400078e0012 */
[----:B------:R-:W-:Y:S01]  /*20d0*/  FFMA R76, R91, R76, R44 ;  /* 0x0000004c5b4c7223 */ /* 0x000fe2000000002c */
[----:B------:R-:W-:Y:S02]  /*20e0*/  WARPGROUP.DEPBAR.LE gsb0, 0x0 ;  /* 0x00008000000079c5 */ /* 0x000fe40000010000 */
[----:B------:R-:W-:Y:S05]  /*20f0*/  @!P0 BRA `(.L_x_1) ;  /* 0xffffffec002c8947 */ /* 0x000fea000383ffff */
.L_x_0:
[----:B0-----:R-:W-:Y:S01]  /*2100*/  FMUL R2, R71, 0.25 ;  /* 0x3e80000047027820 */ /* 0x001fe20000400000 */
[----:B------:R-:W-:Y:S01]  /*2110*/  FSETP.GT.AND P0, PT, |R76|, 8.50705917302346158658e+37, PT ;  /* 0x7e8000004c00780b */ /* 0x000fe20003f04200 */
[----:B------:R-:W-:Y:S01]  /*2120*/  FMUL R3, R70, 0.25 ;  /* 0x3e80000046037820 */ /* 0x000fe20000400000 */
[----:B------:R-:W-:Y:S01]  /*2130*/  MOV R25, R20 ;  /* 0x0000001400197202 */ /* 0x000fe20000000f00 */
[----:B------:R-:W-:Y:S01]  /*2140*/  FMUL R4, R67, 0.25 ;  /* 0x3e80000043047820 */ /* 0x000fe20000400000 */
[----:B------:R-:W-:Y:S01]  /*2150*/  FSEL R71, R2, R71, P0 ;  /* 0x0000004702477208 */ /* 0x000fe20000000000 */
[----:B------:R-:W-:Y:S01]  /*2160*/  FMUL R2, R63, 0.25 ;  /* 0x3e8000003f027820 */ /* 0x000fe20000400000 */
[----:B------:R-:W-:Y:S01]  /*2170*/  FSEL R9, R3, R70, P0 ;  /* 0x0000004603097208 */ /* 0x000fe20000000000 */
[----:B------:R-:W-:Y:S01]  /*2180*/  FMUL R3, R66, 0.25 ;  /* 0x3e80000042037820 */ /* 0x000fe20000400000 */
[----:B------:R-:W-:Y:S01]  /*2190*/  FSETP.GT.AND P1, PT, |R25|, 8.50705917302346158658e+37, PT ;  /* 0x7e8000001900780b */ /* 0x000fe20003f24200 */
[----:B------:R-:W-:Y:S01]  /*21a0*/  FMUL R5, R62, 0.25 ;  /* 0x3e8000003e057820 */ /* 0x000fe20000400000 */
[----:B------:R-:W-:Y:S01]  /*21b0*/  FSEL R63, R2, R63, P0 ;  /* 0x0000003f023f7208 */ /* 0x000fe20000000000 */
        /* <DEDUP_REMOVED lines=12> */
[----:B------:R-:W-:Y:S01]  /*2280*/  IMAD.SHL.U32 R2, R0, 0x8, RZ ;  /* 0x0000000800027824 */ /* 0x000fe200078e00ff */
[----:B------:R-:W-:Y:S01]  /*2290*/  FSEL R26, R4, R65, P1 ;  /* 0x00000041041a7208 */ /* 0x000fe20000800000 */
[----:B------:R-:W-:Y:S01]  /*22a0*/  FMUL R4, R57, 0.25 ;  /* 0x3e80000039047820 */ /* 0x000fe20000400000 */
[----:B------:R-:W-:Y:S01]  /*22b0*/  FSEL R60, R3, R60, P1 ;  /* 0x0000003c033c7208 */ /* 0x000fe20000800000 */
[----:B------:R-:W-:Y:S01]  /*22c0*/  FMUL R7, R58, 0.25 ;  /* 0x3e8000003a077820 */ /* 0x000fe20000400000 */
[----:B------:R-:W-:Y:S01]  /*22d0*/  LOP3.LUT R3, R0, 0x7, RZ, 0xc0, !PT ;  /* 0x0000000700037812 */ /* 0x000fe200078ec0ff */
[----:B------:R-:W-:Y:S01]  /*22e0*/  FMUL R6, R59, 0.25 ;  /* 0x3e8000003b067820 */ /* 0x000fe20000400000 */
[----:B------:R-:W-:Y:S01]  /*22f0*/  LOP3.LUT R14, R2, 0xf80, RZ, 0xc0, !PT ;  /* 0x00000f80020e7812 */ /* 0x000fe200078ec0ff */
[----:B------:R-:W-:Y:S01]  /*2300*/  FMUL R2, R25, 8388608 ;  /* 0x4b00000019027820 */ /* 0x000fe20000400000 */
[----:B------:R-:W-:Y:S01]  /*2310*/  FSEL R64, R5, R64, P1 ;  /* 0x0000004005407208 */ /* 0x000fe20000800000 */
[----:B------:R-:W-:Y:S01]  /*2320*/  FMUL R5, R56, 0.25 ;  /* 0x3e80000038057820 */ /* 0x000fe20000400000 */
[----:B------:R-:W-:Y:S01]  /*2330*/  FSETP.GEU.AND P2, PT, R25, 1.175494350822287508e-38, PT ;  /* 0x008000001900780b */ /* 0x000fe20003f4e000 */
[----:B------:R-:W-:Y:S01]  /*2340*/  BAR.SYNC.DEFER_BLOCKING 0x0 ;  /* 0x0000000000007b1d */ /* 0x000fe20000010000 */
[----:B------:R-:W-:-:S02]  /*2350*/  FSEL R34, R4, R57, P1 ;  /* 0x0000003904227208 */ /* 0x000fc40000800000 */
[----:B------:R-:W-:Y:S02]  /*2360*/  LEA R4, R3, UR14, 0x4 ;  /* 0x0000000e03047c11 */ /* 0x000fe4000f8e20ff */
[----:B------:R-:W-:-:S03]  /*2370*/  FSEL R43, R2, R25, !P2 ;  /* 0x00000019022b7208 */ /* 0x000fc60005000000 */
[----:B------:R-:W0:Y:S01]  /*2380*/  LDC.64 R50, c[0x0][0x228] ;  /* 0x00008a00ff327b82 */ /* 0x000e220000000a00 */
[----:B------:R-:W-:Y:S01]  /*2390*/  FSEL R56, R5, R56, P1 ;  /* 0x0000003805387208 */ /* 0x000fe20000800000 */
[----:B------:R-:W-:Y:S01]  /*23a0*/  ULDC.64 UR6, c[0x0][0x270] ;  /* 0x00009c0000067ab9 */ /* 0x000fe20000000a00 */
[----:B------:R-:W-:Y:S01]  /*23b0*/  FSETP.GEU.AND P4, PT, |R76|, 1.175494350822287508e-38, PT ;  /* 0x008000004c00780b */ /* 0x000fe20003f8e200 */
[----:B------:R-:W-:Y:S01]  /*23c0*/  UIMAD UR6, UR5, UR6, URZ ;  /* 0x00000006050672a4 */ /* 0x000fe2000f8e023f */
[----:B------:R-:W-:Y:S01]  /*23d0*/  FSEL R21, R7, R58, P0 ;  /* 0x0000003a07157208 */ /* 0x000fe20000000000 */
[----:B------:R-:W-:Y:S01]  /*23e0*/  IMAD R7, R3, -0x8, R4 ;  /* 0xfffffff803077824 */ /* 0x000fe200078e0204 */
[----:B------:R-:W-:Y:S01]  /*23f0*/  SHF.L.U32 R5, R0, 0x2, RZ ;  /* 0x0000000200057819 */ /* 0x000fe200000006ff */
[----:B------:R-:W-:Y:S01]  /*2400*/  FMUL R3, R76, 8388608 ;  /* 0x4b0000004c037820 */ /* 0x000fe20000400000 */
[----:B------:R-:W-:Y:S01]  /*2410*/  LOP3.LUT R8, R0, 0x8, RZ, 0xc0, !PT ;  /* 0x0000000800087812 */ /* 0x000fe200078ec0ff */
[----:B------:R-:W1:Y:S01]  /*2420*/  LDC R12, c[0x0][0x278] ;  /* 0x00009e00ff0c7b82 */ /* 0x000e620000000800 */
[----:B------:R-:W-:Y:S01]  /*2430*/  IADD3 R2, R43, -0x3f3504f3, RZ ;  /* 0xc0cafb0d2b027810 */ /* 0x000fe20007ffe0ff */
[----:B------:R-:W-:Y:S01]  /*2440*/  USHF.L.U32 UR4, UR6, 0x1, URZ ;  /* 0x0000000106047899 */ /* 0x000fe2000800063f */
[----:B------:R-:W-:-:S02]  /*2450*/  FSEL R59, R6, R59, P0 ;  /* 0x0000003b063b7208 */ /* 0x000fc40000000000 */
[----:B------:R-:W-:Y:S01]  /*2460*/  FSETP.GEU.AND P3, PT, R76, 1.175494350822287508e-38, PT ;  /* 0x008000004c00780b */ /* 0x000fe20003f6e000 */
[----:B------:R-:W-:Y:S01]  /*2470*/  @!P4 FMUL R11, R11, 16777216 ;  /* 0x4b8000000b0bc820 */ /* 0x000fe20000400000 */
[----:B------:R-:W-:Y:S01]  /*2480*/  LOP3.LUT R6, R5, 0x3c0, RZ, 0xc0, !PT ;  /* 0x000003c005067812 */ /* 0x000fe200078ec0ff */
[----:B------:R-:W-:Y:S01]  /*2490*/  @!P4 FMUL R71, R71, 16777216 ;  /* 0x4b8000004747c820 */ /* 0x000fe20000400000 */
[----:B------:R-:W-:Y:S01]  /*24a0*/  LEA R5, R8, R4, 0x9 ;  /* 0x0000000408057211 */ /* 0x000fe200078e48ff */
[----:B------:R-:W-:Y:S01]  /*24b0*/  @!P4 FMUL R9, R9, 16777216 ;  /* 0x4b8000000909c820 */ /* 0x000fe20000400000 */
[----:B------:R-:W-:Y:S01]  /*24c0*/  LOP3.LUT R4, R2, 0xff800000, RZ, 0xc0, !PT ;  /* 0xff80000002047812 */ /* 0x000fe200078ec0ff */
[----:B------:R-:W-:Y:S01]  /*24d0*/  @!P4 FMUL R67, R67, 16777216 ;  /* 0x4b8000004343c820 */ /* 0x000fe20000400000 */
[----:B------:R-:W-:Y:S01]  /*24e0*/  FSEL R36, R3, R76, !P3 ;  /* 0x0000004c03247208 */ /* 0x000fe20005800000 */
[----:B------:R-:W-:Y:S01]  /*24f0*/  @P0 FMUL R76, R76, 0.25 ;  /* 0x3e8000004c4c0820 */ /* 0x000fe20000400000 */
[----:B------:R-:W-:Y:S01]  /*2500*/  IADD3 R13, R6, R7, RZ ;  /* 0x00000007060d7210 */ /* 0x000fe20007ffe0ff */
[----:B------:R-:W-:Y:S01]  /*2510*/  IMAD.IADD R14, R14, 0x1, R5 ;  /* 0x000000010e0e7824 */ /* 0x000fe200078e0205 */
[----:B------:R-:W-:Y:S01]  /*2520*/  FSEL R3, RZ, -23, P2 ;  /* 0xc1b80000ff037808 */ /* 0x000fe20001000000 */
[----:B------:R-:W-:Y:S01]  /*2530*/  @!P4 FMUL R76, R76, 16777216 ;  /* 0x4b8000004c4cc820 */ /* 0x000fe20000400000 */
[-C--:B------:R-:W-:Y:S01]  /*2540*/  I2FP.F32.S32 R6, R4.reuse ;  /* 0x0000000400067245 */ /* 0x080fe20000201400 */
[----:B------:R-:W-:Y:S01]  /*2550*/  VIADD R5, R36, 0xc0cafb0d ;  /* 0xc0cafb0d24057836 */ /* 0x000fe20000000000 */
[----:B------:R-:W-:Y:S01]  /*2560*/  LEA.HI R2, R8, R13, RZ, 0x1f ;  /* 0x0000000d08027211 */ /* 0x000fe200078ff8ff */
[----:B------:R-:W-:Y:S01]  /*2570*/  @!P4 FMUL R63, R63, 16777216 ;  /* 0x4b8000003f3fc820 */ /* 0x000fe20000400000 */
[----:B------:R-:W-:Y:S01]  /*2580*/  IADD3 R4, R43, -R4, RZ ;  /* 0x800000042b047210 */ /* 0x000fe20007ffe0ff */
[----:B------:R-:W-:Y:S01]  /*2590*/  FFMA.FTZ R8, R6, 1.1920928955078125e-07, R3 ;  /* 0x3400000006087823 */ /* 0x000fe20000010003 */
[----:B------:R-:W-:Y:S01]  /*25a0*/  LOP3.LUT R7, R5, 0xff800000, RZ, 0xc0, !PT ;  /* 0xff80000005077812 */ /* 0x000fe200078ec0ff */
[----:B------:R-:W2:Y:S01]  /*25b0*/  MUFU.RCP R6, R76 ;  /* 0x0000004c00067308 */ /* 0x000ea20000001000 */
[----:B------:R-:W-:Y:S01]  /*25c0*/  FSEL R5, RZ, -23, P3 ;  /* 0xc1b80000ff057808 */ /* 0x000fe20001800000 */
[----:B------:R-:W-:Y:S01]  /*25d0*/  FADD R4, R4, -1 ;  /* 0xbf80000004047421 */ /* 0x000fe20000000000 */
[-C--:B------:R-:W-:Y:S01]  /*25e0*/  I2FP.F32.S32 R10, R7.reuse ;  /* 0x00000007000a7245 */ /* 0x080fe20000201400 */
[----:B------:R-:W-:Y:S01]  /*25f0*/  @!P4 FMUL R17, R17, 16777216 ;  /* 0x4b8000001111c820 */ /* 0x000fe20000400000 */
[----:B------:R-:W-:Y:S01]  /*2600*/  MOV R31, 0x3dc6b27f ;  /* 0x3dc6b27f001f7802 */ /* 0x000fe20000000f00 */
[----:B------:R-:W-:Y:S01]  /*2610*/  @!P4 FMUL R59, R59, 16777216 ;  /* 0x4b8000003b3bc820 */ /* 0x000fe20000400000 */
[----:B------:R-:W-:Y:S01]  /*2620*/  IADD3 R7, R36, -R7, RZ ;  /* 0x8000000724077210 */ /* 0x000fe20007ffe0ff */
[----:B------:R-:W-:Y:S01]  /*2630*/  FFMA.FTZ R10, R10, 1.1920928955078125e-07, R5 ;  /* 0x340000000a0a7823 */ /* 0x000fe20000010005 */
[----:B------:R-:W-:Y:S01]  /*2640*/  @!P4 FMUL R21, R21, 16777216 ;  /* 0x4b8000001515c820 */ /* 0x000fe20000400000 */
[----:B------:R-:W-:Y:S01]  /*2650*/  FFMA.FTZ R5, R4, R31, -0.16845393180847167969 ;  /* 0xbe2c7f3004057423 */ /* 0x000fe2000001001f */
[C---:B------:R-:W-:Y:S01]  /*2660*/  FSETP.GEU.AND P0, PT, |R25|.reuse, 1.175494350822287508e-38, PT ;  /* 0x008000001900780b */ /* 0x040fe20003f0e200 */
[----:B------:R-:W-:Y:S01]  /*2670*/  @P1 FMUL R25, R25, 0.25 ;  /* 0x3e80000019191820 */ /* 0x000fe20000400000 */
[----:B------:R-:W-:Y:S01]  /*2680*/  ISETP.GE.U32.AND P2, PT, R36, 0x7f800000, PT ;  /* 0x7f8000002400780c */ /* 0x000fe20003f46070 */
[----:B------:R-:W-:Y:S01]  /*2690*/  FFMA.FTZ R5, R4, R5, 0.1716887056827545166 ;  /* 0x3e2fcf2a04057423 */ /* 0x000fe20000010005 */
[----:B------:R-:W-:Y:S01]  /*26a0*/  LEA R75, R75, UR14, 0x4 ;  /* 0x0000000e4b4b7c11 */ /* 0x000fe2000f8e20ff */
[----:B-1----:R-:W-:-:S02]  /*26b0*/  IMAD R23, R23, R12, RZ ;  /* 0x0000000c17177224 */ /* 0x002fc400078e02ff */
[C---:B--2---:R-:W-:Y:S01]  /*26c0*/  FMUL R24, R6.reuse, R11 ;  /* 0x0000000b06187220 */ /* 0x044fe20000400000 */
[----:B------:R-:W-:Y:S01]  /*26d0*/  FADD R11, R7, -1 ;  /* 0xbf800000070b7421 */ /* 0x000fe20000000000 */
[C---:B------:R-:W-:Y:S01]  /*26e0*/  FMUL R71, R6.reuse, R71 ;  /* 0x0000004706477220 */ /* 0x040fe20000400000 */
[C---:B------:R-:W-:Y:S01]  /*26f0*/  FMUL R15, R6.reuse, R9 ;  /* 0x00000009060f7220 */ /* 0x040fe20000400000 */
[C---:B------:R-:W-:Y:S01]  /*2700*/  FMUL R20, R6.reuse, R67 ;  /* 0x0000004306147220 */ /* 0x040fe20000400000 */
[C---:B------:R-:W-:Y:S01]  /*2710*/  FMUL R63, R6.reuse, R63 ;  /* 0x0000003f063f7220 */ /* 0x040fe20000400000 */
[C---:B------:R-:W-:Y:S01]  /*2720*/  FMUL R19, R6.reuse, R17 ;  /* 0x0000001106137220 */ /* 0x040fe20000400000 */
[C---:B------:R-:W-:Y:S01]  /*2730*/  FMUL R30, R6.reuse, R59 ;  /* 0x0000003b061e7220 */ /* 0x040fe20000400000 */
[----:B------:R-:W-:Y:S01]  /*2740*/  FMUL R32, R6, R21 ;  /* 0x0000001506207220 */ /* 0x000fe20000400000 */
[----:B------:R-:W-:Y:S01]  /*2750*/  FFMA.FTZ R5, R4, R5, -0.17900948226451873779 ;  /* 0xbe374e4304057423 */ /* 0x000fe20000010005 */
[----:B------:R-:W-:Y:S01]  /*2760*/  FFMA.FTZ R6, R11, R31, -0.16845393180847167969 ;  /* 0xbe2c7f300b067423 */ /* 0x000fe2000001001f */
[----:B------:R-:W-:Y:S01]  /*2770*/  @!P0 FMUL R25, R25, 16777216 ;  /* 0x4b80000019198820 */ /* 0x000fe20000400000 */
[----:B------:R-:W-:Y:S01]  /*2780*/  @!P0 FMUL R16, R16, 16777216 ;  /* 0x4b80000010108820 */ /* 0x000fe20000400000 */
[----:B------:R-:W-:Y:S01]  /*2790*/  FFMA.FTZ R5, R4, R5, 0.20512372255325317383 ;  /* 0x3e520bf404057423 */ /* 0x000fe20000010005 */
[C---:B------:R-:W-:Y:S01]  /*27a0*/  FFMA.FTZ R6, R11.reuse, R6, 0.1716887056827545166 ;  /* 0x3e2fcf2a0b067423 */ /* 0x040fe20000010006 */
[----:B------:R-:W1:Y:S01]  /*27b0*/  MUFU.RCP R7, R25 ;  /* 0x0000001900077308 */ /* 0x000e620000001000 */
[----:B------:R-:W-:Y:S01]  /*27c0*/  @!P0 FMUL R68, R68, 16777216 ;  /* 0x4b80000044448820 */ /* 0x000fe20000400000 */
[----:B------:R-:W-:Y:S01]  /*27d0*/  FFMA.FTZ R5, R4, R5, -0.24046532809734344482 ;  /* 0xbe763c8b04057423 */ /* 0x000fe20000010005 */
[C---:B------:R-:W-:Y:S01]  /*27e0*/  FFMA.FTZ R6, R11.reuse, R6, -0.17900948226451873779 ;  /* 0xbe374e430b067423 */ /* 0x040fe20000010006 */
[----:B------:R-:W-:Y:S01]  /*27f0*/  @!P0 FMUL R26, R26, 16777216 ;  /* 0x4b8000001a1a8820 */ /* 0x000fe20000400000 */
[----:B------:R-:W-:Y:S01]  /*2800*/  @!P0 FMUL R64, R64, 16777216 ;  /* 0x4b80000040408820 */ /* 0x000fe20000400000 */
[----:B------:R-:W-:Y:S01]  /*2810*/  FFMA.FTZ R5, R4, R5, 0.28857114911079406738 ;  /* 0x3e93bf9904057423 */ /* 0x000fe20000010005 */
[C---:B------:R-:W-:Y:S01]  /*2820*/  FFMA.FTZ R6, R11.reuse, R6, 0.20512372255325317383 ;  /* 0x3e520bf40b067423 */ /* 0x040fe20000010006 */
[----:B------:R-:W-:Y:S01]  /*2830*/  @!P0 FMUL R28, R28, 16777216 ;  /* 0x4b8000001c1c8820 */ /* 0x000fe20000400000 */
[----:B------:R-:W-:Y:S01]  /*2840*/  @!P0 FMUL R60, R60, 16777216 ;  /* 0x4b8000003c3c8820 */ /* 0x000fe20000400000 */
[----:B------:R-:W-:Y:S01]  /*2850*/  FFMA.FTZ R5, R4, R5, -0.36067417263984680176 ;  /* 0xbeb8aa4904057423 */ /* 0x000fe20000010005 */
[C---:B------:R-:W-:Y:S01]  /*2860*/  FFMA.FTZ R6, R11.reuse, R6, -0.24046532809734344482 ;  /* 0xbe763c8b0b067423 */ /* 0x040fe20000010006 */
[----:B------:R-:W-:Y:S01]  /*2870*/  @!P0 FMUL R56, R56, 16777216 ;  /* 0x4b80000038388820 */ /* 0x000fe20000400000 */
[----:B------:R-:W-:Y:S01]  /*2880*/  @!P0 FMUL R34, R34, 16777216 ;  /* 0x4b80000022228820 */ /* 0x000fe20000400000 */
[C---:B------:R-:W-:Y:S01]  /*2890*/  FFMA.FTZ R5, R4.reuse, R5, 0.48089820146560668945 ;  /* 0x3ef6384a04057423 */ /* 0x040fe20000010005 */
[----:B------:R-:W-:Y:S01]  /*28a0*/  FFMA.FTZ R6, R11, R6, 0.28857114911079406738 ;  /* 0x3e93bf990b067423 */ /* 0x000fe20000010006 */
[----:B------:R-:W-:Y:S01]  /*28b0*/  ISETP.GE.U32.AND P1, PT, R43, 0x7f800000, PT ;  /* 0x7f8000002b00780c */ /* 0x000fe20003f26070 */
[----:B-1----:R-:W-:Y:S01]  /*28c0*/  FMUL R17, R7, R16 ;  /* 0x0000001007117220 */ /* 0x002fe20000400000 */
[C---:B------:R-:W-:Y:S01]  /*28d0*/  FFMA.FTZ R5, R4.reuse, R5, -0.72134751081466674805 ;  /* 0xbf38aa3b04057423 */ /* 0x040fe20000010005 */
[----:B------:R-:W-:Y:S01]  /*28e0*/  FFMA.FTZ R6, R11, R6, -0.36067417263984680176 ;  /* 0xbeb8aa490b067423 */ /* 0x000fe20000010006 */
[C---:B------:R-:W-:Y:S01]  /*28f0*/  FMUL R68, R7.reuse, R68 ;  /* 0x0000004407447220 */ /* 0x040fe20000400000 */
[----:B------:R-:W-:Y:S01]  /*2900*/  FMUL R26, R7, R26 ;  /* 0x0000001a071a7220 */ /* 0x000fe20000400000 */
[C---:B------:R-:W-:Y:S01]  /*2910*/  FMUL R5, R4.reuse, R5 ;  /* 0x0000000504057220 */ /* 0x040fe20000400000 */
[----:B------:R-:W-:Y:S01]  /*2920*/  FFMA.FTZ R6, R11, R6, 0.48089820146560668945 ;  /* 0x3ef6384a0b067423 */ /* 0x000fe20000010006 */
[C---:B------:R-:W-:Y:S01]  /*2930*/  FMUL R21, R7.reuse, R64 ;  /* 0x0000004007157220 */ /* 0x040fe20000400000 */
[C---:B------:R-:W-:Y:S01]  /*2940*/  FMUL R28, R7.reuse, R28 ;  /* 0x0000001c071c7220 */ /* 0x040fe20000400000 */
[C---:B------:R-:W-:Y:S01]  /*2950*/  FMUL R60, R7.reuse, R60 ;  /* 0x0000003c073c7220 */ /* 0x040fe20000400000 */
[C---:B------:R-:W-:Y:S01]  /*2960*/  FMUL R25, R7.reuse, R56 ;  /* 0x0000003807197220 */ /* 0x040fe20000400000 */
[----:B------:R-:W-:Y:S01]  /*2970*/  FMUL R5, R4, R5 ;  /* 0x0000000504057220 */ /* 0x000fe20000400000 */
[----:B------:R-:W-:Y:S01]  /*2980*/  FMUL R7, R7, R34 ;  /* 0x0000002207077220 */ /* 0x000fe20000400000 */
[C---:B------:R-:W-:Y:S01]  /*2990*/  FFMA.FTZ R6, R11.reuse, R6, -0.72134751081466674805 ;  /* 0xbf38aa3b0b067423 */ /* 0x040fe20000010006 */
[----:B------:R-:W-:Y:S01]  /*29a0*/  LEA R3, R12, R23, 0x1 ;  /* 0x000000170c037211 */ /* 0x000fe200078e08ff */
[----:B------:R-:W-:Y:S01]  /*29b0*/  FFMA.FTZ R9, R4, 1.4426950216293334961, R5 ;  /* 0x3fb8aa3b04097823 */ /* 0x000fe20000010005 */
[----:B------:R-:W-:Y:S01]  /*29c0*/  F2FP.F16.F32.PACK_AB R4, R60, R25 ;  /* 0x000000193c04723e */ /* 0x000fe200000000ff */
[----:B------:R-:W-:Y:S01]  /*29d0*/  FMUL R16, R11, R6 ;  /* 0x000000060b107220 */ /* 0x000fe20000400000 */
[----:B------:R-:W-:Y:S01]  /*29e0*/  F2FP.F16.F32.PACK_AB R5, R28, R7 ;  /* 0x000000071c05723e */ /* 0x000fe200000000ff */
[----:B------:R-:W-:Y:S01]  /*29f0*/  IMAD R13, R12, 0x2, R3 ;  /* 0x000000020c0d7824 */ /* 0x000fe200078e0203 */
[----:B------:R-:W-:Y:S01]  /*2a00*/  F2FP.F16.F32.PACK_AB R6, R19, R32 ;  /* 0x000000201306723e */ /* 0x000fe200000000ff */
[----:B------:R-:W-:Y:S01]  /*2a10*/  FMUL R16, R11, R16 ;  /* 0x000000100b107220 */ /* 0x000fe20000400000 */
[----:B------:R-:W-:Y:S01]  /*2a20*/  F2FP.F16.F32.PACK_AB R7, R63, R30 ;  /* 0x0000001e3f07723e */ /* 0x000fe200000000ff */
[----:B------:R-:W-:Y:S01]  /*2a30*/  FADD R19, R8, R9 ;  /* 0x0000000908137221 */ /* 0x000fe20000000000 */
[----:B------:R-:W-:Y:S01]  /*2a40*/  @P1 MOV R8, 0x7f800000 ;  /* 0x7f80000000081802 */ /* 0x000fe20000000f00 */
[----:B------:R-:W-:Y:S01]  /*2a50*/  FFMA.FTZ R11, R11, 1.4426950216293334961, R16 ;  /* 0x3fb8aa3b0b0b7823 */ /* 0x000fe20000010010 */
[----:B------:R-:W-:Y:S01]  /*2a60*/  IMAD R16, R22, UR7, RZ ;  /* 0x0000000716107c24 */ /* 0x000fe2000f8e02ff */
[----:B------:R1:W-:Y:S01]  /*2a70*/  STSM.16.M88.4 [R14], R4 ;  /* 0x000000040e007844 */ /* 0x0003e20000000200 */
[----:B------:R-:W-:-:S02]  /*2a80*/  IMAD R27, R12, 0x2, R13 ;  /* 0x000000020c1b7824 */ /* 0x000fc400078e020d */
[----:B------:R-:W-:Y:S01]  /*2a90*/  FADD R48, R10, R11 ;  /* 0x0000000b0a307221 */ /* 0x000fe20000000000 */
[----:B------:R-:W-:Y:S01]  /*2aa0*/  @P1 FFMA.FTZ R19, R43, R8, +INF ;  /* 0x7f8000002b131423 */ /* 0x000fe20000010008 */
[----:B------:R-:W-:Y:S01]  /*2ab0*/  F2FP.F16.F32.PACK_AB R8, R68, R21 ;  /* 0x000000154408723e */ /* 0x000fe200000000ff */
[----:B------:R-:W-:Y:S01]  /*2ac0*/  UIMAD.WIDE UR6, UR6, 0x2, URZ ;  /* 0x00000002060678a5 */ /* 0x000fe2000f8e023f */
[C---:B------:R-:W-:Y:S02]  /*2ad0*/  LEA R29, R12.reuse, R27, 0x1 ;  /* 0x0000001b0c1d7211 */ /* 0x040fe400078e08ff */
[----:B------:R-:W-:Y:S02]  /*2ae0*/  F2FP.F16.F32.PACK_AB R9, R17, R26 ;  /* 0x0000001a1109723e */ /* 0x000fe400000000ff */
[----:B------:R-:W-:Y:S02]  /*2af0*/  F2FP.F16.F32.PACK_AB R10, R15, R24 ;  /* 0x000000180f0a723e */ /* 0x000fe400000000ff */
[----:B------:R-:W-:Y:S01]  /*2b00*/  F2FP.F16.F32.PACK_AB R11, R71, R20 ;  /* 0x00000014470b723e */ /* 0x000fe200000000ff */
[----:B------:R-:W-:Y:S01]  /*2b10*/  BAR.SYNC.DEFER_BLOCKING 0x0 ;  /* 0x0000000000007b1d */ /* 0x000fe20000010000 */
[----:B------:R-:W-:Y:S01]  /*2b20*/  LEA R31, R12, R29, 0x1 ;  /* 0x0000001d0c1f7211 */ /* 0x000fe200078e08ff */
[----:B-1----:R-:W-:Y:S01]  /*2b30*/  @P2 IMAD.MOV.U32 R7, RZ, RZ, 0x7f800000 ;  /* 0x7f800000ff072424 */ /* 0x002fe200078e00ff */
[C---:B------:R-:W-:Y:S01]  /*2b40*/  SHF.L.U32 R5, R16.reuse, 0x1, RZ ;  /* 0x0000000110057819 */ /* 0x040fe200000006ff */
[----:B------:R-:W-:Y:S01]  /*2b50*/  IMAD.HI R16, R16, 0x2, RZ ;  /* 0x0000000210107827 */ /* 0x000fe200078e02ff */
[----:B------:R-:W-:-:S03]  /*2b60*/  FSETP.NEU.AND P0, PT, R43, RZ, PT ;  /* 0x000000ff2b00720b */ /* 0x000fc60003f0d000 */
[----:B------:R-:W-:Y:S01]  /*2b70*/  @P2 FFMA.FTZ R48, R36, R7, +INF ;  /* 0x7f80000024302423 */ /* 0x000fe20000010007 */
[----:B0-----:R-:W-:Y:S01]  /*2b80*/  IADD3 R46, P2, P3, R5, UR4, R50 ;  /* 0x00000004052e7c10 */ /* 0x001fe2000fb5e032 */
[----:B------:R-:W-:Y:S01]  /*2b90*/  IMAD R33, R12, 0x2, R31 ;  /* 0x000000020c217824 */ /* 0x000fe200078e021f */
[----:B------:R-:W-:Y:S01]  /*2ba0*/  FSETP.NEU.AND P1, PT, R36, RZ, PT ;  /* 0x000000ff2400720b */ /* 0x000fe20003f2d000 */
[----:B------:R-:W-:Y:S01]  /*2bb0*/  ULDC UR4, c[0x0][0x27c] ;  /* 0x00009f0000047ab9 */ /* 0x000fe20000000800 */
[----:B------:R-:W-:Y:S01]  /*2bc0*/  IADD3.X R52, R16, UR7, R51, P2, P3 ;  /* 0x0000000710347c10 */ /* 0x000fe200097e6433 */
[----:B------:R-:W-:Y:S01]  /*2bd0*/  UIMAD UR5, UR5, UR4, URZ ;  /* 0x00000004050572a4 */ /* 0x000fe2000f8e023f */
[C---:B------:R-:W-:Y:S02]  /*2be0*/  LEA R35, R12.reuse, R33, 0x1 ;  /* 0x000000210c237211 */ /* 0x040fe400078e08ff */
[-C--:B------:R-:W-:Y:S01]  /*2bf0*/  LEA R16, P6, R23, R46.reuse, 0x1 ;  /* 0x0000002e17107211 */ /* 0x080fe200078c08ff */
[----:B------:R-:W-:Y:S01]  /*2c00*/  USHF.L.U32 UR6, UR5, 0x2, URZ ;  /* 0x0000000205067899 */ /* 0x000fe2000800063f */
[----:B------:R-:W-:Y:S01]  /*2c10*/  LEA R37, R12, R35, 0x1 ;  /* 0x000000230c257211 */ /* 0x000fe200078e08ff */
[----:B------:R-:W-:Y:S01]  /*2c20*/  UIMAD.WIDE UR4, UR5, 0x4, URZ ;  /* 0x00000004050478a5 */ /* 0x000fe2000f8e023f */
[----:B------:R-:W-:-:S02]  /*2c30*/  LEA R20, P5, R3, R46, 0x1 ;  /* 0x0000002e03147211 */ /* 0x000fc400078a08ff */
[-C--:B------:R-:W-:Y:S01]  /*2c40*/  LEA.HI.X.SX32 R17, R23, R52.reuse, 0x1, P6 ;  /* 0x0000003417117211 */ /* 0x080fe200030f0eff */
[C---:B------:R-:W-:Y:S01]  /*2c50*/  IMAD R39, R12.reuse, 0x2, R37 ;  /* 0x000000020c277824 */ /* 0x040fe200078e0225 */
[----:B------:R-:W0:Y:S01]  /*2c60*/  LDS.128 R4, [R75] ;  /* 0x000000004b047984 */ /* 0x000e220000000c00 */
[----:B------:R-:W-:Y:S01]  /*2c70*/  LEA.HI.X.SX32 R21, R3, R52, 0x1, P5 ;  /* 0x0000003403157211 */ /* 0x000fe200028f0eff */
[----:B------:R-:W-:Y:S02]  /*2c80*/  BAR.SYNC.DEFER_BLOCKING 0x0 ;  /* 0x0000000000007b1d */ /* 0x000fe40000010000 */
[C---:B------:R-:W-:Y:S02]  /*2c90*/  LEA R41, R12.reuse, R39, 0x1 ;  /* 0x000000270c297211 */ /* 0x040fe400078e08ff */
[----:B------:R-:W-:Y:S02]  /*2ca0*/  LEA R24, P4, R27, R46, 0x1 ;  /* 0x0000002e1b187211 */ /* 0x000fe400078808ff */
[----:B------:R-:W-:-:S02]  /*2cb0*/  LEA R43, R12, R41, 0x1 ;  /* 0x000000290c2b7211 */ /* 0x000fc400078e08ff */
[-C--:B------:R-:W-:Y:S02]  /*2cc0*/  LEA R26, P3, R29, R46.reuse, 0x1 ;  /* 0x0000002e1d1a7211 */ /* 0x080fe400078608ff */
[----:B------:R-:W-:Y:S01]  /*2cd0*/  LEA R28, P6, R31, R46, 0x1 ;  /* 0x0000002e1f1c7211 */ /* 0x000fe200078c08ff */
[C---:B------:R-:W-:Y:S01]  /*2ce0*/  IMAD R45, R12.reuse, 0x2, R43 ;  /* 0x000000020c2d7824 */ /* 0x040fe200078e022b */
[----:B------:R-:W-:Y:S02]  /*2cf0*/  LEA.HI.X.SX32 R25, R27, R52, 0x1, P4 ;  /* 0x000000341b197211 */ /* 0x000fe400020f0eff */
[----:B------:R-:W-:Y:S02]  /*2d00*/  LEA R32, P4, R37, R46, 0x1 ;  /* 0x0000002e25207211 */ /* 0x000fe400078808ff */
[----:B------:R-:W-:Y:S02]  /*2d10*/  LEA R47, R12, R45, 0x1 ;  /* 0x0000002d0c2f7211 */ /* 0x000fe400078e08ff */
[----:B------:R-:W-:-:S02]  /*2d20*/  LEA.HI.X.SX32 R27, R29, R52, 0x1, P3 ;  /* 0x000000341d1b7211 */ /* 0x000fc400018f0eff */
[C---:B------:R-:W-:Y:S02]  /*2d30*/  LEA R49, R12.reuse, R47, 0x1 ;  /* 0x0000002f0c317211 */ /* 0x040fe400078e08ff */
[----:B------:R-:W-:Y:S02]  /*2d40*/  LEA R34, P3, R39, R46, 0x1 ;  /* 0x0000002e27227211 */ /* 0x000fe400078608ff */
[----:B------:R-:W-:Y:S01]  /*2d50*/  LEA.HI.X.SX32 R29, R31, R52, 0x1, P6 ;  /* 0x000000341f1d7211 */ /* 0x000fe200030f0eff */
[----:B------:R1:W-:Y:S01]  /*2d60*/  STSM.16.M88.4 [R14], R8 ;  /* 0x000000080e007844 */ /* 0x0003e20000000200 */
[----:B------:R-:W-:Y:S01]  /*2d70*/  IMAD R50, R12, 0x2, R49 ;  /* 0x000000020c327824 */ /* 0x000fe200078e0231 */
[----:B------:R-:W-:Y:S01]  /*2d80*/  BAR.SYNC.DEFER_BLOCKING 0x0 ;  /* 0x0000000000007b1d */ /* 0x000fe20000010000 */
[-C--:B------:R-:W-:Y:S02]  /*2d90*/  LEA R12, P2, R13, R46.reuse, 0x1 ;  /* 0x0000002e0d0c7211 */ /* 0x080fe400078408ff */
[----:B------:R-:W-:-:S02]  /*2da0*/  LEA R36, P6, R41, R46, 0x1 ;  /* 0x0000002e29247211 */ /* 0x000fc400078c08ff */
[----:B------:R-:W-:Y:S02]  /*2db0*/  LEA.HI.X.SX32 R13, R13, R52, 0x1, P2 ;  /* 0x000000340d0d7211 */ /* 0x000fe400010f0eff */
[----:B------:R-:W-:Y:S02]  /*2dc0*/  LEA R30, P2, R35, R46, 0x1 ;  /* 0x0000002e231e7211 */ /* 0x000fe400078408ff */
[----:B0-----:R-:W-:Y:S02]  /*2dd0*/  PRMT R3, R5, 0x7632, R3 ;  /* 0x0000763205037816 */ /* 0x001fe40000000003 */
[----:B------:R-:W-:Y:S02]  /*2de0*/  LEA.HI.X.SX32 R31, R35, R52, 0x1, P2 ;  /* 0x00000034231f7211 */ /* 0x000fe400010f0eff */
[-C--:B-1----:R-:W-:Y:S02]  /*2df0*/  LEA R14, P5, R33, R46.reuse, 0x1 ;  /* 0x0000002e210e7211 */ /* 0x082fe400078a08ff */
[----:B------:R-:W-:-:S02]  /*2e00*/  LEA R40, P2, R45, R46, 0x1 ;  /* 0x0000002e2d287211 */ /* 0x000fc400078408ff */
[----:B------:R-:W-:Y:S02]  /*2e10*/  LEA.HI.X.SX32 R15, R33, R52, 0x1, P5 ;  /* 0x00000034210f7211 */ /* 0x000fe400028f0eff */
[----:B------:R-:W-:Y:S02]  /*2e20*/  LEA R38, P5, R43, R46, 0x1 ;  /* 0x0000002e2b267211 */ /* 0x000fe400078a08ff */
[----:B------:R-:W-:Y:S02]  /*2e30*/  LEA.HI.X.SX32 R33, R37, R52, 0x1, P4 ;  /* 0x0000003425217211 */ /* 0x000fe400020f0eff */
[----:B------:R-:W-:Y:S01]  /*2e40*/  LEA R42, P4, R47, R46, 0x1 ;  /* 0x0000002e2f2a7211 */ /* 0x000fe200078808ff */
[----:B------:R-:W0:Y:S01]  /*2e50*/  LDS.128 R8, [R75] ;  /* 0x000000004b087984 */ /* 0x000e220000000c00 */
[----:B------:R-:W-:Y:S02]  /*2e60*/  LEA.HI.X.SX32 R35, R39, R52, 0x1, P3 ;  /* 0x0000003427237211 */ /* 0x000fe400018f0eff */
[----:B------:R-:W-:Y:S01]  /*2e70*/  LEA R44, P3, R49, R46, 0x1 ;  /* 0x0000002e312c7211 */ /* 0x000fe200078608ff */
[----:B------:R1:W-:Y:S01]  /*2e80*/  STG.E.U16 desc[UR16][R16.64], R4 ;  /* 0x0000000410007986 */ /* 0x0003e2000c101510 */
[----:B------:R-:W-:-:S02]  /*2e90*/  LEA.HI.X.SX32 R37, R41, R52, 0x1, P6 ;  /* 0x0000003429257211 */ /* 0x000fc400030f0eff */
[----:B------:R-:W-:Y:S01]  /*2ea0*/  LEA R46, P6, R50, R46, 0x1 ;  /* 0x0000002e322e7211 */ /* 0x000fe200078c08ff */
[----:B------:R2:W-:Y:S01]  /*2eb0*/  STG.E.U16 desc[UR16][R20.64], R5 ;  /* 0x0000000514007986 */ /* 0x0005e2000c101510 */
[-C--:B------:R-:W-:Y:S02]  /*2ec0*/  LEA.HI.X.SX32 R39, R43, R52.reuse, 0x1, P5 ;  /* 0x000000342b277211 */ /* 0x080fe400028f0eff */
[-C--:B------:R-:W-:Y:S01]  /*2ed0*/  LEA.HI.X.SX32 R41, R45, R52.reuse, 0x1, P2 ;  /* 0x000000342d297211 */ /* 0x080fe200010f0eff */
[----:B------:R3:W-:Y:S01]  /*2ee0*/  STG.E.U16 desc[UR16][R12.64], R6 ;  /* 0x000000060c007986 */ /* 0x0007e2000c101510 */
[-C--:B------:R-:W-:Y:S02]  /*2ef0*/  LEA.HI.X.SX32 R43, R47, R52.reuse, 0x1, P4 ;  /* 0x000000342f2b7211 */ /* 0x080fe400020f0eff */
[----:B------:R-:W-:Y:S01]  /*2f00*/  LEA.HI.X.SX32 R45, R49, R52, 0x1, P3 ;  /* 0x00000034312d7211 */ /* 0x000fe200018f0eff */
[----:B------:R4:W-:Y:S01]  /*2f10*/  STG.E.U16 desc[UR16][R24.64], R7 ;  /* 0x0000000718007986 */ /* 0x0009e2000c101510 */
[----:B-1----:R-:W-:-:S02]  /*2f20*/  PRMT R17, R6, 0x7632, R17 ;  /* 0x0000763206117816 */ /* 0x002fc40000000011 */
[----:B------:R-:W-:Y:S02]  /*2f30*/  LEA.HI.X.SX32 R47, R50, R52, 0x1, P6 ;  /* 0x00000034322f7211 */ /* 0x000fe400030f0eff */
[----:B--2---:R-:W-:Y:S02]  /*2f40*/  PRMT R21, R7, 0x7632, R21 ;  /* 0x0000763207157816 */ /* 0x004fe40000000015 */
[----:B------:R-:W-:Y:S02]  /*2f50*/  FSEL R19, R19, -INF , P0 ;  /* 0xff80000013137808 */ /* 0x000fe40000000000 */
[----:B---3--:R-:W-:Y:S02]  /*2f60*/  PRMT R13, R4, 0x7632, R13 ;  /* 0x00007632040d7816 */ /* 0x008fe4000000000d */
[----:B------:R-:W-:Y:S01]  /*2f70*/  LOP3.LUT P2, RZ, R0, 0x100, RZ, 0xc0, !PT ;  /* 0x0000010000ff7812 */ /* 0x000fe2000784c0ff */
[----:B------:R-:W-:Y:S01]  /*2f80*/  FFMA R18, R19, 0.69314718246459960938, R18 ;  /* 0x3f31721813127823 */ /* 0x000fe20000000012 */
[----:B------:R-:W-:Y:S01]  /*2f90*/  FSEL R48, R48, -INF , P1 ;  /* 0xff80000030307808 */ /* 0x000fe20000800000 */
[----:B------:R-:W-:Y:S01]  /*2fa0*/  STG.E.U16 desc[UR16][R26.64], R13 ;  /* 0x0000000d1a007986 */ /* 0x000fe2000c101510 */
[----:B------:R-:W-:Y:S01]  /*2fb0*/  SHF.L.U32 R0, R0, 0x1, RZ ;  /* 0x0000000100007819 */ /* 0x000fe200000006ff */
[----:B----4-:R-:W1:Y:S02]  /*2fc0*/  LDC.64 R6, c[0x0][0x230] ;  /* 0x00008c00ff067b82 */ /* 0x010e640000000a00 */
[----:B------:R-:W-:Y:S01]  /*2fd0*/  STG.E.U16 desc[UR16][R28.64], R3 ;  /* 0x000000031c007986 */ /* 0x000fe2000c101510 */
[----:B------:R-:W-:Y:S01]  /*2fe0*/  FFMA R19, R48, 0.69314718246459960938, R53 ;  /* 0x3f31721830137823 */ /* 0x000fe20000000035 */
[----:B------:R-:W-:-:S02]  /*2ff0*/  LOP3.LUT R0, R0, 0x3f8, RZ, 0xc0, !PT ;  /* 0x000003f800007812 */ /* 0x000fc400078ec0ff */
[----:B------:R-:W-:Y:S01]  /*3000*/  STG.E.U16 desc[UR16][R14.64], R17 ;  /* 0x000000110e007986 */ /* 0x000fe2000c101510 */
[----:B0-----:R-:W-:-:S03]  /*3010*/  PRMT R20, R8, 0x7632, R20 ;  /* 0x0000763208147816 */ /* 0x001fc60000000014 */
[----:B------:R-:W-:Y:S01]  /*3020*/  STG.E.U16 desc[UR16][R30.64], R21 ;  /* 0x000000151e007986 */ /* 0x000fe2000c101510 */
[----:B------:R-:W-:Y:S02]  /*3030*/  PRMT R4, R9, 0x7632, R4 ;  /* 0x0000763209047816 */ /* 0x000fe40000000004 */
[----:B------:R-:W-:Y:S01]  /*3040*/  PRMT R5, R10, 0x7632, R5 ;  /* 0x000076320a057816 */ /* 0x000fe20000000005 */
[----:B------:R-:W-:Y:S01]  /*3050*/  STG.E.U16 desc[UR16][R32.64], R8 ;  /* 0x0000000820007986 */ /* 0x000fe2000c101510 */
[----:B------:R-:W-:-:S03]  /*3060*/  PRMT R23, R11, 0x7632, R23 ;  /* 0x000076320b177816 */ /* 0x000fc60000000017 */
[----:B------:R-:W-:Y:S04]  /*3070*/  STG.E.U16 desc[UR16][R34.64], R9 ;  /* 0x0000000922007986 */ /* 0x000fe8000c101510 */
[----:B------:R-:W-:Y:S04]  /*3080*/  STG.E.U16 desc[UR16][R36.64], R10 ;  /* 0x0000000a24007986 */ /* 0x000fe8000c101510 */
[----:B------:R-:W-:Y:S04]  /*3090*/  STG.E.U16 desc[UR16][R38.64], R11 ;  /* 0x0000000b26007986 */ /* 0x000fe8000c101510 */
[----:B------:R-:W-:Y:S04]  /*30a0*/  STG.E.U16 desc[UR16][R40.64], R20 ;  /* 0x0000001428007986 */ /* 0x000fe8000c101510 */
[----:B------:R-:W-:Y:S04]  /*30b0*/  STG.E.U16 desc[UR16][R42.64], R4 ;  /* 0x000000042a007986 */ /* 0x000fe8000c101510 */
[----:B------:R0:W-:Y:S04]  /*30c0*/  STG.E.U16 desc[UR16][R44.64], R5 ;  /* 0x000000052c007986 */ /* 0x0001e8000c101510 */
[----:B------:R2:W-:Y:S01]  /*30d0*/  STG.E.U16 desc[UR16][R46.64], R23 ;  /* 0x000000172e007986 */ /* 0x0005e2000c101510 */
[----:B------:R-:W-:Y:S01]  /*30e0*/  BAR.SYNC.DEFER_BLOCKING 0x0 ;  /* 0x0000000000007b1d */ /* 0x000fe20000010000 */
[C---:B0-----:R-:W-:Y:S01]  /*30f0*/  SHF.L.U32 R5, R22.reuse, 0x2, RZ ;  /* 0x0000000216057819 */ /* 0x041fe200000006ff */
[----:B------:R-:W-:-:S03]  /*3100*/  IMAD.HI R22, R22, 0x4, RZ ;  /* 0x0000000416167827 */ /* 0x000fc600078e02ff */
[----:B-1----:R-:W-:-:S04]  /*3110*/  IADD3 R4, P0, P1, R5, UR6, R6 ;  /* 0x0000000605047c10 */ /* 0x002fc8000f91e006 */
[----:B------:R-:W-:Y:S01]  /*3120*/  IADD3.X R5, R22, UR5, R7, P0, P1 ;  /* 0x0000000516057c10 */ /* 0x000fe200087e2407 */
[----:B------:R2:W-:Y:S01]  /*3130*/  STS.64 [R0+UR14], R18 ;  /* 0x0000001200007988 */ /* 0x0005e20008000a0e */
[----:B------:R-:W-:Y:S06]  /*3140*/  BAR.SYNC.DEFER_BLOCKING 0x0 ;  /* 0x0000000000007b1d */ /* 0x000fec0000010000 */
[----:B------:R-:W-:Y:S05]  /*3150*/  @P2 EXIT ;  /* 0x000000000000294d */ /* 0x000fea0003800000 */
[----:B------:R-:W0:Y:S04]  /*3160*/  LDS R3, [R2] ;  /* 0x0000000002037984 */ /* 0x000e280000000800 */
[----:B0-----:R-:W-:Y:S01]  /*3170*/  STG.E desc[UR16][R4.64], R3 ;  /* 0x0000000304007986 */ /* 0x001fe2000c101910 */
[----:B------:R-:W-:Y:S05]  /*3180*/  EXIT ;  /* 0x000000000000794d */ /* 0x000fea0003800000 */
.L_x_2:
[----:B------:R-:W-:-:S00]  /*3190*/  BRA `(.L_x_2) ;  /* 0xfffffffc00fc7947 */ /* 0x000fc0000383ffff */
[----:B------:R-:W-:-:S00]  /*31a0*/  NOP ;  /* 0x0000000000007918 */ /* 0x000fc00000000000 */
        /* <DEDUP_REMOVED lines=13> */
.L_x_3:


//--------------------- .nv.global.init           --------------------------
	.section	.nv.global.init,"aw",@progbits
.nv.global.init:
	.type		_$_str,@object
	.size		_$_str,(.L_0 - _$_str)
_$_str:
        /*0000*/ 	.byte	0x5f, 0x5f, 0x43, 0x55, 0x44, 0x41, 0x5f, 0x46, 0x54, 0x5a, 0x00
.L_0:


//--------------------- .nv.shared.attn_fwd       --------------------------
	.section	.nv.shared.attn_fwd,"aw",@nobits
	.sectionflags	@""
	.align	16
	.zero		1024


//--------------------- .nv.shared.reserved.0     --------------------------
	.section	.nv.shared.reserved.0,"aw",@nobits
	.weak		__nv_reservedSMEM_offset_0_alias
	.size		__nv_reservedSMEM_offset_0_alias, 0, 0
	.other		__nv_reservedSMEM_offset_0_alias,@"STO_CUDA_RESERVED_SHARED STV_DEFAULT"
__nv_reservedSMEM_offset_0_alias:
	.zero		0


//--------------------- .nv.constant0.attn_fwd    --------------------------
	.section	.nv.constant0.attn_fwd,"a",@progbits
	.sectionflags	@""
	.align	4
.nv.constant0.attn_fwd:
	.zero		664


//--------------------- SYMBOLS --------------------------

	.type		.nv.reservedSmem.offset0,@object
	.size		.nv.reservedSmem.offset0,0x4
